//
// Generated by NVIDIA NVVM Compiler
//
// Compiler Build ID: CL-36424714
// Cuda compilation tools, release 13.0, V13.0.88
// Based on NVVM 20.0.0
//

.version 9.0
.target sm_100
.address_size 64

	// .globl	_Z12seq_dot_prodPdS_S_i
// _ZZ14par_dot_prod_2PdS_S_iE14reduction_bloc has been demoted
// _ZZ12par_dot_prodPdS_S_iE8partials has been demoted

.visible .entry _Z12seq_dot_prodPdS_S_i(
	.param .u64 .ptr .align 1 _Z12seq_dot_prodPdS_S_i_param_0,
	.param .u64 .ptr .align 1 _Z12seq_dot_prodPdS_S_i_param_1,
	.param .u64 .ptr .align 1 _Z12seq_dot_prodPdS_S_i_param_2,
	.param .u32 _Z12seq_dot_prodPdS_S_i_param_3
)
{
	.reg .pred 	%p<11>;
	.reg .b32 	%r<28>;
	.reg .b64 	%rd<31>;
	.reg .b64 	%fd<100>;

	ld.param.u64 	%rd16, [_Z12seq_dot_prodPdS_S_i_param_0];
	ld.param.u64 	%rd17, [_Z12seq_dot_prodPdS_S_i_param_1];
	ld.param.u64 	%rd18, [_Z12seq_dot_prodPdS_S_i_param_2];
	ld.param.u32 	%r16, [_Z12seq_dot_prodPdS_S_i_param_3];
	cvta.to.global.u64 	%rd1, %rd17;
	cvta.to.global.u64 	%rd2, %rd16;
	cvta.to.global.u64 	%rd3, %rd18;
	mov.u32 	%r17, %tid.x;
	mov.u32 	%r18, %ctaid.x;
	mov.u32 	%r19, %ntid.x;
	mul.lo.s32 	%r20, %r19, %r18;
	neg.s32 	%r21, %r20;
	setp.ne.s32 	%p1, %r17, %r21;
	@%p1 bra 	$L__BB0_14;
	mov.b64 	%rd19, 0;
	st.global.u64 	[%rd3], %rd19;
	setp.eq.s32 	%p2, %r16, 0;
	@%p2 bra 	$L__BB0_14;
	and.b32  	%r1, %r16, 15;
	setp.lt.u32 	%p3, %r16, 16;
	mov.b32 	%r25, 0;
	mov.f64 	%fd96, 0d0000000000000000;
	@%p3 bra 	$L__BB0_5;
	and.b32  	%r25, %r16, -16;
	neg.s32 	%r23, %r25;
	add.s64 	%rd28, %rd2, 64;
	add.s64 	%rd27, %rd1, 64;
	mov.f64 	%fd96, 0d0000000000000000;
$L__BB0_4:
	.pragma "nounroll";
	ld.global.f64 	%fd12, [%rd28+-64];
	ld.global.f64 	%fd13, [%rd27+-64];
	fma.rn.f64 	%fd14, %fd12, %fd13, %fd96;
	st.global.f64 	[%rd3], %fd14;
	ld.global.f64 	%fd15, [%rd28+-56];
	ld.global.f64 	%fd16, [%rd27+-56];
	fma.rn.f64 	%fd17, %fd15, %fd16, %fd14;
	st.global.f64 	[%rd3], %fd17;
	ld.global.f64 	%fd18, [%rd28+-48];
	ld.global.f64 	%fd19, [%rd27+-48];
	fma.rn.f64 	%fd20, %fd18, %fd19, %fd17;
	st.global.f64 	[%rd3], %fd20;
	ld.global.f64 	%fd21, [%rd28+-40];
	ld.global.f64 	%fd22, [%rd27+-40];
	fma.rn.f64 	%fd23, %fd21, %fd22, %fd20;
	st.global.f64 	[%rd3], %fd23;
	ld.global.f64 	%fd24, [%rd28+-32];
	ld.global.f64 	%fd25, [%rd27+-32];
	fma.rn.f64 	%fd26, %fd24, %fd25, %fd23;
	st.global.f64 	[%rd3], %fd26;
	ld.global.f64 	%fd27, [%rd28+-24];
	ld.global.f64 	%fd28, [%rd27+-24];
	fma.rn.f64 	%fd29, %fd27, %fd28, %fd26;
	st.global.f64 	[%rd3], %fd29;
	ld.global.f64 	%fd30, [%rd28+-16];
	ld.global.f64 	%fd31, [%rd27+-16];
	fma.rn.f64 	%fd32, %fd30, %fd31, %fd29;
	st.global.f64 	[%rd3], %fd32;
	ld.global.f64 	%fd33, [%rd28+-8];
	ld.global.f64 	%fd34, [%rd27+-8];
	fma.rn.f64 	%fd35, %fd33, %fd34, %fd32;
	st.global.f64 	[%rd3], %fd35;
	ld.global.f64 	%fd36, [%rd28];
	ld.global.f64 	%fd37, [%rd27];
	fma.rn.f64 	%fd38, %fd36, %fd37, %fd35;
	st.global.f64 	[%rd3], %fd38;
	ld.global.f64 	%fd39, [%rd28+8];
	ld.global.f64 	%fd40, [%rd27+8];
	fma.rn.f64 	%fd41, %fd39, %fd40, %fd38;
	st.global.f64 	[%rd3], %fd41;
	ld.global.f64 	%fd42, [%rd28+16];
	ld.global.f64 	%fd43, [%rd27+16];
	fma.rn.f64 	%fd44, %fd42, %fd43, %fd41;
	st.global.f64 	[%rd3], %fd44;
	ld.global.f64 	%fd45, [%rd28+24];
	ld.global.f64 	%fd46, [%rd27+24];
	fma.rn.f64 	%fd47, %fd45, %fd46, %fd44;
	st.global.f64 	[%rd3], %fd47;
	ld.global.f64 	%fd48, [%rd28+32];
	ld.global.f64 	%fd49, [%rd27+32];
	fma.rn.f64 	%fd50, %fd48, %fd49, %fd47;
	st.global.f64 	[%rd3], %fd50;
	ld.global.f64 	%fd51, [%rd28+40];
	ld.global.f64 	%fd52, [%rd27+40];
	fma.rn.f64 	%fd53, %fd51, %fd52, %fd50;
	st.global.f64 	[%rd3], %fd53;
	ld.global.f64 	%fd54, [%rd28+48];
	ld.global.f64 	%fd55, [%rd27+48];
	fma.rn.f64 	%fd56, %fd54, %fd55, %fd53;
	st.global.f64 	[%rd3], %fd56;
	ld.global.f64 	%fd57, [%rd28+56];
	ld.global.f64 	%fd58, [%rd27+56];
	fma.rn.f64 	%fd96, %fd57, %fd58, %fd56;
	st.global.f64 	[%rd3], %fd96;
	add.s32 	%r23, %r23, 16;
	add.s64 	%rd28, %rd28, 128;
	add.s64 	%rd27, %rd27, 128;
	setp.ne.s32 	%p4, %r23, 0;
	@%p4 bra 	$L__BB0_4;
$L__BB0_5:
	setp.eq.s32 	%p5, %r1, 0;
	@%p5 bra 	$L__BB0_14;
	and.b32  	%r7, %r16, 7;
	setp.lt.u32 	%p6, %r1, 8;
	@%p6 bra 	$L__BB0_8;
	mul.wide.u32 	%rd20, %r25, 8;
	add.s64 	%rd21, %rd2, %rd20;
	ld.global.f64 	%fd59, [%rd21];
	add.s64 	%rd22, %rd1, %rd20;
	ld.global.f64 	%fd60, [%rd22];
	fma.rn.f64 	%fd61, %fd59, %fd60, %fd96;
	st.global.f64 	[%rd3], %fd61;
	ld.global.f64 	%fd62, [%rd21+8];
	ld.global.f64 	%fd63, [%rd22+8];
	fma.rn.f64 	%fd64, %fd62, %fd63, %fd61;
	st.global.f64 	[%rd3], %fd64;
	ld.global.f64 	%fd65, [%rd21+16];
	ld.global.f64 	%fd66, [%rd22+16];
	fma.rn.f64 	%fd67, %fd65, %fd66, %fd64;
	st.global.f64 	[%rd3], %fd67;
	ld.global.f64 	%fd68, [%rd21+24];
	ld.global.f64 	%fd69, [%rd22+24];
	fma.rn.f64 	%fd70, %fd68, %fd69, %fd67;
	st.global.f64 	[%rd3], %fd70;
	ld.global.f64 	%fd71, [%rd21+32];
	ld.global.f64 	%fd72, [%rd22+32];
	fma.rn.f64 	%fd73, %fd71, %fd72, %fd70;
	st.global.f64 	[%rd3], %fd73;
	ld.global.f64 	%fd74, [%rd21+40];
	ld.global.f64 	%fd75, [%rd22+40];
	fma.rn.f64 	%fd76, %fd74, %fd75, %fd73;
	st.global.f64 	[%rd3], %fd76;
	ld.global.f64 	%fd77, [%rd21+48];
	ld.global.f64 	%fd78, [%rd22+48];
	fma.rn.f64 	%fd79, %fd77, %fd78, %fd76;
	st.global.f64 	[%rd3], %fd79;
	ld.global.f64 	%fd80, [%rd21+56];
	ld.global.f64 	%fd81, [%rd22+56];
	fma.rn.f64 	%fd96, %fd80, %fd81, %fd79;
	st.global.f64 	[%rd3], %fd96;
	add.s32 	%r25, %r25, 8;
$L__BB0_8:
	setp.eq.s32 	%p7, %r7, 0;
	@%p7 bra 	$L__BB0_14;
	and.b32  	%r10, %r16, 3;
	setp.lt.u32 	%p8, %r7, 4;
	@%p8 bra 	$L__BB0_11;
	mul.wide.u32 	%rd23, %r25, 8;
	add.s64 	%rd24, %rd2, %rd23;
	ld.global.f64 	%fd82, [%rd24];
	add.s64 	%rd25, %rd1, %rd23;
	ld.global.f64 	%fd83, [%rd25];
	fma.rn.f64 	%fd84, %fd82, %fd83, %fd96;
	st.global.f64 	[%rd3], %fd84;
	ld.global.f64 	%fd85, [%rd24+8];
	ld.global.f64 	%fd86, [%rd25+8];
	fma.rn.f64 	%fd87, %fd85, %fd86, %fd84;
	st.global.f64 	[%rd3], %fd87;
	ld.global.f64 	%fd88, [%rd24+16];
	ld.global.f64 	%fd89, [%rd25+16];
	fma.rn.f64 	%fd90, %fd88, %fd89, %fd87;
	st.global.f64 	[%rd3], %fd90;
	ld.global.f64 	%fd91, [%rd24+24];
	ld.global.f64 	%fd92, [%rd25+24];
	fma.rn.f64 	%fd96, %fd91, %fd92, %fd90;
	st.global.f64 	[%rd3], %fd96;
	add.s32 	%r25, %r25, 4;
$L__BB0_11:
	setp.eq.s32 	%p9, %r10, 0;
	@%p9 bra 	$L__BB0_14;
	mul.wide.u32 	%rd26, %r25, 8;
	add.s64 	%rd30, %rd1, %rd26;
	add.s64 	%rd29, %rd2, %rd26;
	neg.s32 	%r27, %r10;
$L__BB0_13:
	.pragma "nounroll";
	ld.global.f64 	%fd93, [%rd29];
	ld.global.f64 	%fd94, [%rd30];
	fma.rn.f64 	%fd96, %fd93, %fd94, %fd96;
	st.global.f64 	[%rd3], %fd96;
	add.s64 	%rd30, %rd30, 8;
	add.s64 	%rd29, %rd29, 8;
	add.s32 	%r27, %r27, 1;
	setp.ne.s32 	%p10, %r27, 0;
	@%p10 bra 	$L__BB0_13;
$L__BB0_14:
	ret;

}
	// .globl	_Z14par_dot_prod_2PdS_S_i
.visible .entry _Z14par_dot_prod_2PdS_S_i(
	.param .u64 .ptr .align 1 _Z14par_dot_prod_2PdS_S_i_param_0,
	.param .u64 .ptr .align 1 _Z14par_dot_prod_2PdS_S_i_param_1,
	.param .u64 .ptr .align 1 _Z14par_dot_prod_2PdS_S_i_param_2,
	.param .u32 _Z14par_dot_prod_2PdS_S_i_param_3
)
{
	.reg .pred 	%p<20>;
	.reg .b32 	%r<61>;
	.reg .b64 	%rd<35>;
	.reg .b64 	%fd<115>;
	// demoted variable
	.shared .align 8 .b8 _ZZ14par_dot_prod_2PdS_S_iE14reduction_bloc[8000];
	ld.param.u64 	%rd10, [_Z14par_dot_prod_2PdS_S_i_param_0];
	ld.param.u64 	%rd11, [_Z14par_dot_prod_2PdS_S_i_param_1];
	ld.param.u64 	%rd12, [_Z14par_dot_prod_2PdS_S_i_param_2];
	ld.param.u32 	%r34, [_Z14par_dot_prod_2PdS_S_i_param_3];
	cvta.to.global.u64 	%rd1, %rd11;
	cvta.to.global.u64 	%rd2, %rd10;
	cvta.to.global.u64 	%rd3, %rd12;
	mov.u32 	%r1, %tid.x;
	mov.u32 	%r2, %ctaid.x;
	mov.u32 	%r55, %ntid.x;
	mad.lo.s32 	%r53, %r2, %r55, %r1;
	mov.u32 	%r5, %nctaid.x;
	mul.lo.s32 	%r6, %r55, %r5;
	setp.ge.s32 	%p1, %r53, %r34;
	mov.f64 	%fd105, 0d0000000000000000;
	@%p1 bra 	$L__BB1_7;
	add.s32 	%r35, %r53, %r6;
	max.s32 	%r36, %r34, %r35;
	setp.lt.s32 	%p2, %r35, %r34;
	selp.u32 	%r37, 1, 0, %p2;
	add.s32 	%r38, %r35, %r37;
	sub.s32 	%r39, %r36, %r38;
	div.u32 	%r40, %r39, %r6;
	add.s32 	%r7, %r40, %r37;
	and.b32  	%r41, %r7, 3;
	setp.eq.s32 	%p3, %r41, 3;
	mov.f64 	%fd105, 0d0000000000000000;
	@%p3 bra 	$L__BB1_4;
	add.s32 	%r42, %r7, 1;
	and.b32  	%r43, %r42, 3;
	neg.s32 	%r51, %r43;
	mov.f64 	%fd105, 0d0000000000000000;
$L__BB1_3:
	.pragma "nounroll";
	mul.wide.s32 	%rd13, %r53, 8;
	add.s64 	%rd14, %rd1, %rd13;
	add.s64 	%rd15, %rd2, %rd13;
	ld.global.f64 	%fd25, [%rd15];
	ld.global.f64 	%fd26, [%rd14];
	fma.rn.f64 	%fd105, %fd25, %fd26, %fd105;
	add.s32 	%r53, %r53, %r6;
	add.s32 	%r51, %r51, 1;
	setp.ne.s32 	%p4, %r51, 0;
	@%p4 bra 	$L__BB1_3;
$L__BB1_4:
	setp.lt.u32 	%p5, %r7, 3;
	@%p5 bra 	$L__BB1_7;
	mul.wide.s32 	%rd19, %r6, 8;
	shl.b32 	%r44, %r6, 2;
$L__BB1_6:
	mul.wide.s32 	%rd16, %r53, 8;
	add.s64 	%rd17, %rd2, %rd16;
	ld.global.f64 	%fd27, [%rd17];
	add.s64 	%rd18, %rd1, %rd16;
	ld.global.f64 	%fd28, [%rd18];
	fma.rn.f64 	%fd29, %fd27, %fd28, %fd105;
	add.s64 	%rd20, %rd17, %rd19;
	ld.global.f64 	%fd30, [%rd20];
	add.s64 	%rd21, %rd18, %rd19;
	ld.global.f64 	%fd31, [%rd21];
	fma.rn.f64 	%fd32, %fd30, %fd31, %fd29;
	add.s64 	%rd22, %rd20, %rd19;
	ld.global.f64 	%fd33, [%rd22];
	add.s64 	%rd23, %rd21, %rd19;
	ld.global.f64 	%fd34, [%rd23];
	fma.rn.f64 	%fd35, %fd33, %fd34, %fd32;
	add.s64 	%rd24, %rd22, %rd19;
	ld.global.f64 	%fd36, [%rd24];
	add.s64 	%rd25, %rd23, %rd19;
	ld.global.f64 	%fd37, [%rd25];
	fma.rn.f64 	%fd105, %fd36, %fd37, %fd35;
	add.s32 	%r53, %r44, %r53;
	setp.lt.s32 	%p6, %r53, %r34;
	@%p6 bra 	$L__BB1_6;
$L__BB1_7:
	shl.b32 	%r45, %r1, 3;
	mov.u32 	%r46, _ZZ14par_dot_prod_2PdS_S_iE14reduction_bloc;
	add.s32 	%r16, %r46, %r45;
	st.shared.f64 	[%r16], %fd105;
	bar.sync 	0;
	setp.lt.u32 	%p7, %r55, 2;
	@%p7 bra 	$L__BB1_11;
$L__BB1_8:
	shr.u32 	%r18, %r55, 1;
	setp.ge.u32 	%p8, %r1, %r18;
	@%p8 bra 	$L__BB1_10;
	shl.b32 	%r47, %r18, 3;
	add.s32 	%r48, %r16, %r47;
	ld.shared.f64 	%fd38, [%r48];
	ld.shared.f64 	%fd39, [%r16];
	add.f64 	%fd40, %fd38, %fd39;
	st.shared.f64 	[%r16], %fd40;
$L__BB1_10:
	bar.sync 	0;
	setp.gt.u32 	%p9, %r55, 3;
	mov.u32 	%r55, %r18;
	@%p9 bra 	$L__BB1_8;
$L__BB1_11:
	setp.ne.s32 	%p10, %r1, 0;
	@%p10 bra 	$L__BB1_13;
	ld.shared.f64 	%fd41, [_ZZ14par_dot_prod_2PdS_S_iE14reduction_bloc];
	mul.wide.u32 	%rd26, %r2, 8;
	add.s64 	%rd27, %rd3, %rd26;
	st.global.f64 	[%rd27], %fd41;
$L__BB1_13:
	bar.sync 	0;
	setp.ne.s32 	%p11, %r2, 0;
	@%p11 bra 	$L__BB1_27;
	and.b32  	%r19, %r5, 15;
	setp.lt.u32 	%p12, %r5, 16;
	mov.f64 	%fd114, 0d0000000000000000;
	mov.b32 	%r58, 0;
	@%p12 bra 	$L__BB1_17;
	and.b32  	%r58, %r5, 2147483632;
	and.b32  	%r50, %r5, -16;
	neg.s32 	%r56, %r50;
	add.s64 	%rd33, %rd3, 64;
	mov.f64 	%fd114, 0d0000000000000000;
$L__BB1_16:
	.pragma "nounroll";
	ld.global.f64 	%fd45, [%rd33+-64];
	add.f64 	%fd46, %fd114, %fd45;
	ld.global.f64 	%fd47, [%rd33+-56];
	add.f64 	%fd48, %fd46, %fd47;
	ld.global.f64 	%fd49, [%rd33+-48];
	add.f64 	%fd50, %fd48, %fd49;
	ld.global.f64 	%fd51, [%rd33+-40];
	add.f64 	%fd52, %fd50, %fd51;
	ld.global.f64 	%fd53, [%rd33+-32];
	add.f64 	%fd54, %fd52, %fd53;
	ld.global.f64 	%fd55, [%rd33+-24];
	add.f64 	%fd56, %fd54, %fd55;
	ld.global.f64 	%fd57, [%rd33+-16];
	add.f64 	%fd58, %fd56, %fd57;
	ld.global.f64 	%fd59, [%rd33+-8];
	add.f64 	%fd60, %fd58, %fd59;
	ld.global.f64 	%fd61, [%rd33];
	add.f64 	%fd62, %fd60, %fd61;
	ld.global.f64 	%fd63, [%rd33+8];
	add.f64 	%fd64, %fd62, %fd63;
	ld.global.f64 	%fd65, [%rd33+16];
	add.f64 	%fd66, %fd64, %fd65;
	ld.global.f64 	%fd67, [%rd33+24];
	add.f64 	%fd68, %fd66, %fd67;
	ld.global.f64 	%fd69, [%rd33+32];
	add.f64 	%fd70, %fd68, %fd69;
	ld.global.f64 	%fd71, [%rd33+40];
	add.f64 	%fd72, %fd70, %fd71;
	ld.global.f64 	%fd73, [%rd33+48];
	add.f64 	%fd74, %fd72, %fd73;
	ld.global.f64 	%fd75, [%rd33+56];
	add.f64 	%fd114, %fd74, %fd75;
	add.s32 	%r56, %r56, 16;
	add.s64 	%rd33, %rd33, 128;
	setp.ne.s32 	%p13, %r56, 0;
	@%p13 bra 	$L__BB1_16;
$L__BB1_17:
	setp.eq.s32 	%p14, %r19, 0;
	@%p14 bra 	$L__BB1_26;
	and.b32  	%r25, %r5, 7;
	setp.lt.u32 	%p15, %r19, 8;
	@%p15 bra 	$L__BB1_20;
	mul.wide.u32 	%rd28, %r58, 8;
	add.s64 	%rd29, %rd3, %rd28;
	ld.global.f64 	%fd77, [%rd29];
	add.f64 	%fd78, %fd114, %fd77;
	ld.global.f64 	%fd79, [%rd29+8];
	add.f64 	%fd80, %fd78, %fd79;
	ld.global.f64 	%fd81, [%rd29+16];
	add.f64 	%fd82, %fd80, %fd81;
	ld.global.f64 	%fd83, [%rd29+24];
	add.f64 	%fd84, %fd82, %fd83;
	ld.global.f64 	%fd85, [%rd29+32];
	add.f64 	%fd86, %fd84, %fd85;
	ld.global.f64 	%fd87, [%rd29+40];
	add.f64 	%fd88, %fd86, %fd87;
	ld.global.f64 	%fd89, [%rd29+48];
	add.f64 	%fd90, %fd88, %fd89;
	ld.global.f64 	%fd91, [%rd29+56];
	add.f64 	%fd114, %fd90, %fd91;
	add.s32 	%r58, %r58, 8;
$L__BB1_20:
	setp.eq.s32 	%p16, %r25, 0;
	@%p16 bra 	$L__BB1_26;
	and.b32  	%r28, %r5, 3;
	setp.lt.u32 	%p17, %r25, 4;
	@%p17 bra 	$L__BB1_23;
	mul.wide.u32 	%rd30, %r58, 8;
	add.s64 	%rd31, %rd3, %rd30;
	ld.global.f64 	%fd93, [%rd31];
	add.f64 	%fd94, %fd114, %fd93;
	ld.global.f64 	%fd95, [%rd31+8];
	add.f64 	%fd96, %fd94, %fd95;
	ld.global.f64 	%fd97, [%rd31+16];
	add.f64 	%fd98, %fd96, %fd97;
	ld.global.f64 	%fd99, [%rd31+24];
	add.f64 	%fd114, %fd98, %fd99;
	add.s32 	%r58, %r58, 4;
$L__BB1_23:
	setp.eq.s32 	%p18, %r28, 0;
	@%p18 bra 	$L__BB1_26;
	mul.wide.u32 	%rd32, %r58, 8;
	add.s64 	%rd34, %rd3, %rd32;
	neg.s32 	%r60, %r28;
$L__BB1_25:
	.pragma "nounroll";
	ld.global.f64 	%fd100, [%rd34];
	add.f64 	%fd114, %fd114, %fd100;
	add.s64 	%rd34, %rd34, 8;
	add.s32 	%r60, %r60, 1;
	setp.ne.s32 	%p19, %r60, 0;
	@%p19 bra 	$L__BB1_25;
$L__BB1_26:
	st.global.f64 	[%rd3], %fd114;
$L__BB1_27:
	ret;

}
	// .globl	_Z12par_dot_prodPdS_S_i
.visible .entry _Z12par_dot_prodPdS_S_i(
	.param .u64 .ptr .align 1 _Z12par_dot_prodPdS_S_i_param_0,
	.param .u64 .ptr .align 1 _Z12par_dot_prodPdS_S_i_param_1,
	.param .u64 .ptr .align 1 _Z12par_dot_prodPdS_S_i_param_2,
	.param .u32 _Z12par_dot_prodPdS_S_i_param_3
)
{
	.reg .pred 	%p<7>;
	.reg .b32 	%r<16>;
	.reg .b64 	%rd<10>;
	.reg .b64 	%fd<14>;
	// demoted variable
	.shared .align 8 .b8 _ZZ12par_dot_prodPdS_S_iE8partials[128];
	ld.param.u64 	%rd3, [_Z12par_dot_prodPdS_S_i_param_0];
	ld.param.u64 	%rd4, [_Z12par_dot_prodPdS_S_i_param_1];
	ld.param.u64 	%rd5, [_Z12par_dot_prodPdS_S_i_param_2];
	ld.param.u32 	%r9, [_Z12par_dot_prodPdS_S_i_param_3];
	mov.u32 	%r1, %tid.x;
	setp.ge.s32 	%p1, %r1, %r9;
	mov.f64 	%fd13, 0d0000000000000000;
	@%p1 bra 	$L__BB2_3;
	mov.u32 	%r2, %ntid.x;
	cvta.to.global.u64 	%rd1, %rd3;
	cvta.to.global.u64 	%rd2, %rd4;
	mov.f64 	%fd13, 0d0000000000000000;
	mov.u32 	%r14, %r1;
$L__BB2_2:
	mul.wide.s32 	%rd6, %r14, 8;
	add.s64 	%rd7, %rd1, %rd6;
	ld.global.f64 	%fd6, [%rd7];
	add.s64 	%rd8, %rd2, %rd6;
	ld.global.f64 	%fd7, [%rd8];
	fma.rn.f64 	%fd13, %fd6, %fd7, %fd13;
	add.s32 	%r14, %r14, %r2;
	setp.lt.s32 	%p2, %r14, %r9;
	@%p2 bra 	$L__BB2_2;
$L__BB2_3:
	shl.b32 	%r10, %r1, 3;
	mov.u32 	%r11, _ZZ12par_dot_prodPdS_S_iE8partials;
	add.s32 	%r5, %r11, %r10;
	st.shared.f64 	[%r5], %fd13;
	bar.sync 	0;
	mov.u32 	%r15, %ntid.x;
	setp.lt.u32 	%p3, %r15, 2;
	@%p3 bra 	$L__BB2_7;
$L__BB2_4:
	shr.u32 	%r8, %r15, 1;
	setp.ge.u32 	%p4, %r1, %r8;
	@%p4 bra 	$L__BB2_6;
	shl.b32 	%r12, %r8, 3;
	add.s32 	%r13, %r5, %r12;
	ld.shared.f64 	%fd8, [%r13];
	ld.shared.f64 	%fd9, [%r5];
	add.f64 	%fd10, %fd8, %fd9;
	st.shared.f64 	[%r5], %fd10;
$L__BB2_6:
	bar.sync 	0;
	setp.gt.u32 	%p5, %r15, 3;
	mov.u32 	%r15, %r8;
	@%p5 bra 	$L__BB2_4;
$L__BB2_7:
	setp.ne.s32 	%p6, %r1, 0;
	@%p6 bra 	$L__BB2_9;
	ld.shared.f64 	%fd11, [_ZZ12par_dot_prodPdS_S_iE8partials];
	cvta.to.global.u64 	%rd9, %rd5;
	st.global.f64 	[%rd9], %fd11;
$L__BB2_9:
	ret;

}


// ===== COMPILED SASS (sm_100) =====

	.target	sm_100

	.elftype	@"ET_EXEC"


//--------------------- .note.nv.tkinfo           --------------------------
	.section	.note.nv.tkinfo,"",@"SHT_NOTE"
	.sectionflags	@"SHF_NOTE_NV_TKINFO"
	.tkinfo
        /*0018*/ 	.word	0x00000002
        /*0030*/ 	.string	""
        /*0030*/ 	.string	"ptxas"
        /*0030*/ 	.string	"Cuda compilation tools, release 13.0, V13.0.88"
        /*0030*/ 	.string	"Build cuda_13.0.r13.0/compiler.36424714_0"
        /*0030*/ 	.string	"-arch sm_100 -m 64 "



//--------------------- .note.nv.cuinfo           --------------------------
	.section	.note.nv.cuinfo,"",@"SHT_NOTE"
	.sectionflags	@"SHF_NOTE_NV_CUINFO"
        /*0018*/ 	.short	0x0002
        /*001a*/ 	.short	0x0064
        /*001c*/ 	.short	0x0082
	.zero		2


//--------------------- .nv.info                  --------------------------
	.section	.nv.info,"",@"SHT_CUDA_INFO"
	.align	4


	//----- nvinfo : EIATTR_REGCOUNT
	.align		4
        /*0000*/ 	.byte	0x04, 0x2f
        /*0002*/ 	.short	(.L_1 - .L_0)
	.align		4
.L_0:
        /*0004*/ 	.word	index@(_Z12seq_dot_prodPdS_S_i)
        /*0008*/ 	.word	0x00000014


	//----- nvinfo : EIATTR_FRAME_SIZE
	.align		4
.L_1:
        /*000c*/ 	.byte	0x04, 0x11
        /*000e*/ 	.short	(.L_3 - .L_2)
	.align		4
.L_2:
        /*0010*/ 	.word	index@(_Z12seq_dot_prodPdS_S_i)
        /*0014*/ 	.word	0x00000000


	//----- nvinfo : EIATTR_REGCOUNT
	.align		4
.L_3:
        /*0018*/ 	.byte	0x04, 0x2f
        /*001a*/ 	.short	(.L_5 - .L_4)
	.align		4
.L_4:
        /*001c*/ 	.word	index@(_Z14par_dot_prod_2PdS_S_i)
        /*0020*/ 	.word	0x00000020


	//----- nvinfo : EIATTR_FRAME_SIZE
	.align		4
.L_5:
        /*0024*/ 	.byte	0x04, 0x11
        /*0026*/ 	.short	(.L_7 - .L_6)
	.align		4
.L_6:
        /*0028*/ 	.word	index@(_Z14par_dot_prod_2PdS_S_i)
        /*002c*/ 	.word	0x00000000


	//----- nvinfo : EIATTR_REGCOUNT
	.align		4
.L_7:
        /*0030*/ 	.byte	0x04, 0x2f
        /*0032*/ 	.short	(.L_9 - .L_8)
	.align		4
.L_8:
        /*0034*/ 	.word	index@(_Z12par_dot_prodPdS_S_i)
        /*0038*/ 	.word	0x00000010


	//----- nvinfo : EIATTR_FRAME_SIZE
	.align		4
.L_9:
        /*003c*/ 	.byte	0x04, 0x11
        /*003e*/ 	.short	(.L_11 - .L_10)
	.align		4
.L_10:
        /*0040*/ 	.word	index@(_Z12par_dot_prodPdS_S_i)
        /*0044*/ 	.word	0x00000000


	//----- nvinfo : EIATTR_MIN_STACK_SIZE
	.align		4
.L_11:
        /*0048*/ 	.byte	0x04, 0x12
        /*004a*/ 	.short	(.L_13 - .L_12)
	.align		4
.L_12:
        /*004c*/ 	.word	index@(_Z12par_dot_prodPdS_S_i)
        /*0050*/ 	.word	0x00000000


	//----- nvinfo : EIATTR_MIN_STACK_SIZE
	.align		4
.L_13:
        /*0054*/ 	.byte	0x04, 0x12
        /*0056*/ 	.short	(.L_15 - .L_14)
	.align		4
.L_14:
        /*0058*/ 	.word	index@(_Z14par_dot_prod_2PdS_S_i)
        /*005c*/ 	.word	0x00000000


	//----- nvinfo : EIATTR_MIN_STACK_SIZE
	.align		4
.L_15:
        /*0060*/ 	.byte	0x04, 0x12
        /*0062*/ 	.short	(.L_17 - .L_16)
	.align		4
.L_16:
        /*0064*/ 	.word	index@(_Z12seq_dot_prodPdS_S_i)
        /*0068*/ 	.word	0x00000000
.L_17:


//--------------------- .nv.compat                --------------------------
	.section	.nv.compat,"",@"SHT_CUDA_COMPAT_INFO"
	.align	4
        /*0000*/ 	.byte	0x02, 0x09, 0x00, 0x00, 0x02, 0x02, 0x01, 0x00, 0x02, 0x05, 0x05, 0x00, 0x03, 0x07, 0x01, 0x01
        /*0010*/ 	.byte	0x02, 0x03, 0x00, 0x00, 0x02, 0x06, 0x01, 0x00, 0x04, 0x0b, 0x08, 0x00, 0x01, 0x00, 0x00, 0x00
        /*0020*/ 	.byte	0x00, 0x00, 0x00, 0x00


//--------------------- .nv.info._Z12par_dot_prodPdS_S_i --------------------------
	.section	.nv.info._Z12par_dot_prodPdS_S_i,"",@"SHT_CUDA_INFO"
	.sectionflags	@""
	.align	4


	//----- nvinfo : EIATTR_CUDA_API_VERSION
	.align		4
        /*0000*/ 	.byte	0x04, 0x37
        /*0002*/ 	.short	(.L_19 - .L_18)
.L_18:
        /*0004*/ 	.word	0x00000082


	//----- nvinfo : EIATTR_KPARAM_INFO
	.align		4
.L_19:
        /*0008*/ 	.byte	0x04, 0x17
        /*000a*/ 	.short	(.L_21 - .L_20)
.L_20:
        /*000c*/ 	.word	0x00000000
        /*0010*/ 	.short	0x0003
        /*0012*/ 	.short	0x0018
        /*0014*/ 	.byte	0x00, 0xf0, 0x11, 0x00


	//----- nvinfo : EIATTR_KPARAM_INFO
	.align		4
.L_21:
        /*0018*/ 	.byte	0x04, 0x17
        /*001a*/ 	.short	(.L_23 - .L_22)
.L_22:
        /*001c*/ 	.word	0x00000000
        /*0020*/ 	.short	0x0002
        /*0022*/ 	.short	0x0010
        /*0024*/ 	.byte	0x00, 0xf5, 0x21, 0x00


	//----- nvinfo : EIATTR_KPARAM_INFO
	.align		4
.L_23:
        /*0028*/ 	.byte	0x04, 0x17
        /*002a*/ 	.short	(.L_25 - .L_24)
.L_24:
        /*002c*/ 	.word	0x00000000
        /*0030*/ 	.short	0x0001
        /*0032*/ 	.short	0x0008
        /*0034*/ 	.byte	0x00, 0xf5, 0x21, 0x00


	//----- nvinfo : EIATTR_KPARAM_INFO
	.align		4
.L_25:
        /*0038*/ 	.byte	0x04, 0x17
        /*003a*/ 	.short	(.L_27 - .L_26)
.L_26:
        /*003c*/ 	.word	0x00000000
        /*0040*/ 	.short	0x0000
        /*0042*/ 	.short	0x0000
        /*0044*/ 	.byte	0x00, 0xf5, 0x21, 0x00


	//----- nvinfo : EIATTR_SPARSE_MMA_MASK
	.align		4
.L_27:
        /*0048*/ 	.byte	0x03, 0x50
        /*004a*/ 	.short	0x0000


	//----- nvinfo : EIATTR_MAXREG_COUNT
	.align		4
        /*004c*/ 	.byte	0x03, 0x1b
        /*004e*/ 	.short	0x00ff


	//----- nvinfo : EIATTR_NUM_BARRIERS
	.align		4
        /*0050*/ 	.byte	0x02, 0x4c
        /*0052*/ 	.byte	0x01
	.zero		1


	//----- nvinfo : EIATTR_MERCURY_ISA_VERSION
	.align		4
        /*0054*/ 	.byte	0x03, 0x5f
        /*0056*/ 	.short	0x0101


	//----- nvinfo : EIATTR_VRC_CTA_INIT_COUNT
	.align		4
        /*0058*/ 	.byte	0x02, 0x4a
	.zero		1
	.zero		1


	//----- nvinfo : EIATTR_EXIT_INSTR_OFFSETS
	.align		4
        /*005c*/ 	.byte	0x04, 0x1c
        /*005e*/ 	.short	(.L_29 - .L_28)


	//   ....[0]....
.L_28:
        /*0060*/ 	.word	0x000002c0


	//   ....[1]....
        /*0064*/ 	.word	0x00000330


	//----- nvinfo : EIATTR_CRS_STACK_SIZE
	.align		4
.L_29:
        /*0068*/ 	.byte	0x04, 0x1e
        /*006a*/ 	.short	(.L_31 - .L_30)
.L_30:
        /*006c*/ 	.word	0x00000000


	//----- nvinfo : EIATTR_CBANK_PARAM_SIZE
	.align		4
.L_31:
        /*0070*/ 	.byte	0x03, 0x19
        /*0072*/ 	.short	0x001c


	//----- nvinfo : EIATTR_PARAM_CBANK
	.align		4
        /*0074*/ 	.byte	0x04, 0x0a
        /*0076*/ 	.short	(.L_33 - .L_32)
	.align		4
.L_32:
        /*0078*/ 	.word	index@(.nv.constant0._Z12par_dot_prodPdS_S_i)
        /*007c*/ 	.short	0x0380
        /*007e*/ 	.short	0x001c


	//----- nvinfo : EIATTR_SW_WAR
	.align		4
.L_33:
        /*0080*/ 	.byte	0x04, 0x36
        /*0082*/ 	.short	(.L_35 - .L_34)
.L_34:
        /*0084*/ 	.word	0x00000008
.L_35:


//--------------------- .nv.info._Z14par_dot_prod_2PdS_S_i --------------------------
	.section	.nv.info._Z14par_dot_prod_2PdS_S_i,"",@"SHT_CUDA_INFO"
	.sectionflags	@""
	.align	4


	//----- nvinfo : EIATTR_CUDA_API_VERSION
	.align		4
        /*0000*/ 	.byte	0x04, 0x37
        /*0002*/ 	.short	(.L_37 - .L_36)
.L_36:
        /*0004*/ 	.word	0x00000082


	//----- nvinfo : EIATTR_KPARAM_INFO
	.align		4
.L_37:
        /*0008*/ 	.byte	0x04, 0x17
        /*000a*/ 	.short	(.L_39 - .L_38)
.L_38:
        /*000c*/ 	.word	0x00000000
        /*0010*/ 	.short	0x0003
        /*0012*/ 	.short	0x0018
        /*0014*/ 	.byte	0x00, 0xf0, 0x11, 0x00


	//----- nvinfo : EIATTR_KPARAM_INFO
	.align		4
.L_39:
        /*0018*/ 	.byte	0x04, 0x17
        /*001a*/ 	.short	(.L_41 - .L_40)
.L_40:
        /*001c*/ 	.word	0x00000000
        /*0020*/ 	.short	0x0002
        /*0022*/ 	.short	0x0010
        /*0024*/ 	.byte	0x00, 0xf5, 0x21, 0x00


	//----- nvinfo : EIATTR_KPARAM_INFO
	.align		4
.L_41:
        /*0028*/ 	.byte	0x04, 0x17
        /*002a*/ 	.short	(.L_43 - .L_42)
.L_42:
        /*002c*/ 	.word	0x00000000
        /*0030*/ 	.short	0x0001
        /*0032*/ 	.short	0x0008
        /*0034*/ 	.byte	0x00, 0xf5, 0x21, 0x00


	//----- nvinfo : EIATTR_KPARAM_INFO
	.align		4
.L_43:
        /*0038*/ 	.byte	0x04, 0x17
        /*003a*/ 	.short	(.L_45 - .L_44)
.L_44:
        /*003c*/ 	.word	0x00000000
        /*0040*/ 	.short	0x0000
        /*0042*/ 	.short	0x0000
        /*0044*/ 	.byte	0x00, 0xf5, 0x21, 0x00


	//----- nvinfo : EIATTR_SPARSE_MMA_MASK
	.align		4
.L_45:
        /*0048*/ 	.byte	0x03, 0x50
        /*004a*/ 	.short	0x0000


	//----- nvinfo : EIATTR_MAXREG_COUNT
	.align		4
        /*004c*/ 	.byte	0x03, 0x1b
        /*004e*/ 	.short	0x00ff


	//----- nvinfo : EIATTR_NUM_BARRIERS
	.align		4
        /*0050*/ 	.byte	0x02, 0x4c
        /*0052*/ 	.byte	0x01
	.zero		1


	//----- nvinfo : EIATTR_MERCURY_ISA_VERSION
	.align		4
        /*0054*/ 	.byte	0x03, 0x5f
        /*0056*/ 	.short	0x0101


	//----- nvinfo : EIATTR_VRC_CTA_INIT_COUNT
	.align		4
        /*0058*/ 	.byte	0x02, 0x4a
	.zero		1
	.zero		1


	//----- nvinfo : EIATTR_EXIT_INSTR_OFFSETS
	.align		4
        /*005c*/ 	.byte	0x04, 0x1c
        /*005e*/ 	.short	(.L_47 - .L_46)


	//   ....[0]....
.L_46:
        /*0060*/ 	.word	0x00000740


	//   ....[1]....
        /*0064*/ 	.word	0x00000e20


	//----- nvinfo : EIATTR_CRS_STACK_SIZE
	.align		4
.L_47:
        /*0068*/ 	.byte	0x04, 0x1e
        /*006a*/ 	.short	(.L_49 - .L_48)
.L_48:
        /*006c*/ 	.word	0x00000000


	//----- nvinfo : EIATTR_CBANK_PARAM_SIZE
	.align		4
.L_49:
        /*0070*/ 	.byte	0x03, 0x19
        /*0072*/ 	.short	0x001c


	//----- nvinfo : EIATTR_PARAM_CBANK
	.align		4
        /*0074*/ 	.byte	0x04, 0x0a
        /*0076*/ 	.short	(.L_51 - .L_50)
	.align		4
.L_50:
        /*0078*/ 	.word	index@(.nv.constant0._Z14par_dot_prod_2PdS_S_i)
        /*007c*/ 	.short	0x0380
        /*007e*/ 	.short	0x001c


	//----- nvinfo : EIATTR_SW_WAR
	.align		4
.L_51:
        /*0080*/ 	.byte	0x04, 0x36
        /*0082*/ 	.short	(.L_53 - .L_52)
.L_52:
        /*0084*/ 	.word	0x00000008
.L_53:


//--------------------- .nv.info._Z12seq_dot_prodPdS_S_i --------------------------
	.section	.nv.info._Z12seq_dot_prodPdS_S_i,"",@"SHT_CUDA_INFO"
	.sectionflags	@""
	.align	4


	//----- nvinfo : EIATTR_CUDA_API_VERSION
	.align		4
        /*0000*/ 	.byte	0x04, 0x37
        /*0002*/ 	.short	(.L_55 - .L_54)
.L_54:
        /*0004*/ 	.word	0x00000082


	//----- nvinfo : EIATTR_KPARAM_INFO
	.align		4
.L_55:
        /*0008*/ 	.byte	0x04, 0x17
        /*000a*/ 	.short	(.L_57 - .L_56)
.L_56:
        /*000c*/ 	.word	0x00000000
        /*0010*/ 	.short	0x0003
        /*0012*/ 	.short	0x0018
        /*0014*/ 	.byte	0x00, 0xf0, 0x11, 0x00


	//----- nvinfo : EIATTR_KPARAM_INFO
	.align		4
.L_57:
        /*0018*/ 	.byte	0x04, 0x17
        /*001a*/ 	.short	(.L_59 - .L_58)
.L_58:
        /*001c*/ 	.word	0x00000000
        /*0020*/ 	.short	0x0002
        /*0022*/ 	.short	0x0010
        /*0024*/ 	.byte	0x00, 0xf5, 0x21, 0x00


	//----- nvinfo : EIATTR_KPARAM_INFO
	.align		4
.L_59:
        /*0028*/ 	.byte	0x04, 0x17
        /*002a*/ 	.short	(.L_61 - .L_60)
.L_60:
        /*002c*/ 	.word	0x00000000
        /*0030*/ 	.short	0x0001
        /*0032*/ 	.short	0x0008
        /*0034*/ 	.byte	0x00, 0xf5, 0x21, 0x00


	//----- nvinfo : EIATTR_KPARAM_INFO
	.align		4
.L_61:
        /*0038*/ 	.byte	0x04, 0x17
        /*003a*/ 	.short	(.L_63 - .L_62)
.L_62:
        /*003c*/ 	.word	0x00000000
        /*0040*/ 	.short	0x0000
        /*0042*/ 	.short	0x0000
        /*0044*/ 	.byte	0x00, 0xf5, 0x21, 0x00


	//----- nvinfo : EIATTR_SPARSE_MMA_MASK
	.align		4
.L_63:
        /*0048*/ 	.byte	0x03, 0x50
        /*004a*/ 	.short	0x0000


	//----- nvinfo : EIATTR_MAXREG_COUNT
	.align		4
        /*004c*/ 	.byte	0x03, 0x1b
        /*004e*/ 	.short	0x00ff


	//----- nvinfo : EIATTR_MERCURY_ISA_VERSION
	.align		4
        /*0050*/ 	.byte	0x03, 0x5f
        /*0052*/ 	.short	0x0101


	//----- nvinfo : EIATTR_VRC_CTA_INIT_COUNT
	.align		4
        /*0054*/ 	.byte	0x02, 0x4a
	.zero		1
	.zero		1


	//----- nvinfo : EIATTR_EXIT_INSTR_OFFSETS
	.align		4
        /*0058*/ 	.byte	0x04, 0x1c
        /*005a*/ 	.short	(.L_65 - .L_64)


	//   ....[0]....
.L_64:
        /*005c*/ 	.word	0x00000070


	//   ....[1]....
        /*0060*/ 	.word	0x000000d0


	//   ....[2]....
        /*0064*/ 	.word	0x000006c0


	//   ....[3]....
        /*0068*/ 	.word	0x00000960


	//   ....[4]....
        /*006c*/ 	.word	0x00000b00


	//   ....[5]....
        /*0070*/ 	.word	0x00000c90


	//----- nvinfo : EIATTR_CBANK_PARAM_SIZE
	.align		4
.L_65:
        /*0074*/ 	.byte	0x03, 0x19
        /*0076*/ 	.short	0x001c


	//----- nvinfo : EIATTR_PARAM_CBANK
	.align		4
        /*0078*/ 	.byte	0x04, 0x0a
        /*007a*/ 	.short	(.L_67 - .L_66)
	.align		4
.L_66:
        /*007c*/ 	.word	index@(.nv.constant0._Z12seq_dot_prodPdS_S_i)
        /*0080*/ 	.short	0x0380
        /*0082*/ 	.short	0x001c


	//----- nvinfo : EIATTR_SW_WAR
	.align		4
.L_67:
        /*0084*/ 	.byte	0x04, 0x36
        /*0086*/ 	.short	(.L_69 - .L_68)
.L_68:
        /*0088*/ 	.word	0x00000008
.L_69:


//--------------------- .nv.callgraph             --------------------------
	.section	.nv.callgraph,"",@"SHT_CUDA_CALLGRAPH"
	.align	4
	.sectionentsize	8
	.align		4
        /*0000*/ 	.word	0x00000000
	.align		4
        /*0004*/ 	.word	0xffffffff
	.align		4
        /*0008*/ 	.word	0x00000000
	.align		4
        /*000c*/ 	.word	0xfffffffe
	.align		4
        /*0010*/ 	.word	0x00000000
	.align		4
        /*0014*/ 	.word	0xfffffffd
	.align		4
        /*0018*/ 	.word	0x00000000
	.align		4
        /*001c*/ 	.word	0xfffffffc


//--------------------- .text._Z12par_dot_prodPdS_S_i --------------------------
	.section	.text._Z12par_dot_prodPdS_S_i,"ax",@progbits
	.align	128
        .global         _Z12par_dot_prodPdS_S_i
        .type           _Z12par_dot_prodPdS_S_i,@function
        .size           _Z12par_dot_prodPdS_S_i,(.L_x_27 - _Z12par_dot_prodPdS_S_i)
        .other          _Z12par_dot_prodPdS_S_i,@"STO_CUDA_ENTRY STV_DEFAULT"
_Z12par_dot_prodPdS_S_i:
.text._Z12par_dot_prodPdS_S_i:
[----:B------:R-:W-:Y:S01]  /*0000*/  LDC R1, c[0x0][0x37c] ;  /* 0x0000df00ff017b82 */ /* 0x000fe20000000800 */
[----:B------:R-:W0:Y:S01]  /*0010*/  S2R R12, SR_TID.X ;  /* 0x00000000000c7919 */ /* 0x000e220000002100 */
[----:B------:R-:W0:Y:S01]  /*0020*/  LDCU UR4, c[0x0][0x398] ;  /* 0x00007300ff0477ac */ /* 0x000e220008000800 */
[----:B------:R-:W-:Y:S01]  /*0030*/  BSSY.RECONVERGENT B0, `(.L_x_0) ;  /* 0x0000012000007945 */ /* 0x000fe20003800200 */
[----:B------:R-:W-:Y:S01]  /*0040*/  CS2R R2, SRZ ;  /* 0x0000000000027805 */ /* 0x000fe2000001ff00 */
[----:B------:R-:W1:Y:S01]  /*0050*/  LDCU.64 UR6, c[0x0][0x358] ;  /* 0x00006b00ff0677ac */ /* 0x000e620008000a00 */
[----:B0-----:R-:W-:-:S13]  /*0060*/  ISETP.GE.AND P0, PT, R12, UR4, PT ;  /* 0x000000040c007c0c */ /* 0x001fda000bf06270 */
[----:B-1----:R-:W-:Y:S05]  /*0070*/  @P0 BRA `(.L_x_1) ;  /* 0x0000000000340947 */ /* 0x002fea0003800000 */
[----:B------:R-:W0:Y:S01]  /*0080*/  LDC R0, c[0x0][0x360] ;  /* 0x0000d800ff007b82 */ /* 0x000e220000000800 */
[----:B------:R-:W-:Y:S01]  /*0090*/  IMAD.MOV.U32 R13, RZ, RZ, R12 ;  /* 0x000000ffff0d7224 */ /* 0x000fe200078e000c */
[----:B------:R-:W-:-:S06]  /*00a0*/  CS2R R2, SRZ ;  /* 0x0000000000027805 */ /* 0x000fcc000001ff00 */
[----:B------:R-:W1:Y:S08]  /*00b0*/  LDC.64 R8, c[0x0][0x380] ;  /* 0x0000e000ff087b82 */ /* 0x000e700000000a00 */
[----:B------:R-:W2:Y:S02]  /*00c0*/  LDC.64 R10, c[0x0][0x388] ;  /* 0x0000e200ff0a7b82 */ /* 0x000ea40000000a00 */
.L_x_2:
[----:B-1----:R-:W-:-:S04]  /*00d0*/  IMAD.WIDE R4, R13, 0x8, R8 ;  /* 0x000000080d047825 */ /* 0x002fc800078e0208 */
[----:B--2---:R-:W-:Y:S02]  /*00e0*/  IMAD.WIDE R6, R13, 0x8, R10 ;  /* 0x000000080d067825 */ /* 0x004fe400078e020a */
[----:B------:R-:W2:Y:S04]  /*00f0*/  LDG.E.64 R4, desc[UR6][R4.64] ;  /* 0x0000000604047981 */ /* 0x000ea8000c1e1b00 */
[----:B------:R-:W2:Y:S01]  /*0100*/  LDG.E.64 R6, desc[UR6][R6.64] ;  /* 0x0000000606067981 */ /* 0x000ea2000c1e1b00 */
[----:B0-----:R-:W-:-:S05]  /*0110*/  IMAD.IADD R13, R0, 0x1, R13 ;  /* 0x00000001000d7824 */ /* 0x001fca00078e020d */
[----:B------:R-:W-:Y:S01]  /*0120*/  ISETP.GE.AND P0, PT, R13, UR4, PT ;  /* 0x000000040d007c0c */ /* 0x000fe2000bf06270 */
[----:B--2---:R-:W-:-:S12]  /*0130*/  DFMA R2, R4, R6, R2 ;  /* 0x000000060402722b */ /* 0x004fd80000000002 */
[----:B------:R-:W-:Y:S05]  /*0140*/  @!P0 BRA `(.L_x_2) ;  /* 0xfffffffc00e08947 */ /* 0x000fea000383ffff */
.L_x_1:
[----:B------:R-:W-:Y:S05]  /*0150*/  BSYNC.RECONVERGENT B0 ;  /* 0x0000000000007941 */ /* 0x000fea0003800200 */
.L_x_0:
[----:B------:R-:W0:Y:S01]  /*0160*/  S2UR UR5, SR_CgaCtaId ;  /* 0x00000000000579c3 */ /* 0x000e220000008800 */
[----:B------:R-:W-:Y:S01]  /*0170*/  UMOV UR4, 0x400 ;  /* 0x0000040000047882 */ /* 0x000fe20000000000 */
[----:B------:R-:W1:Y:S01]  /*0180*/  LDCU UR8, c[0x0][0x360] ;  /* 0x00006c00ff0877ac */ /* 0x000e620008000800 */
[----:B------:R-:W-:Y:S01]  /*0190*/  ISETP.NE.AND P0, PT, R12, RZ, PT ;  /* 0x000000ff0c00720c */ /* 0x000fe20003f05270 */
[----:B-1----:R-:W-:Y:S02]  /*01a0*/  UISETP.GE.U32.AND UP0, UPT, UR8, 0x2, UPT ;  /* 0x000000020800788c */ /* 0x002fe4000bf06070 */
[----:B0-----:R-:W-:-:S06]  /*01b0*/  ULEA UR4, UR5, UR4, 0x18 ;  /* 0x0000000405047291 */ /* 0x001fcc000f8ec0ff */
[----:B------:R-:W-:-:S05]  /*01c0*/  LEA R7, R12, UR4, 0x3 ;  /* 0x000000040c077c11 */ /* 0x000fca000f8e18ff */
[----:B------:R0:W-:Y:S01]  /*01d0*/  STS.64 [R7], R2 ;  /* 0x0000000207007388 */ /* 0x0001e20000000a00 */
[----:B------:R-:W-:Y:S06]  /*01e0*/  BAR.SYNC.DEFER_BLOCKING 0x0 ;  /* 0x0000000000007b1d */ /* 0x000fec0000010000 */
[----:B------:R-:W-:Y:S05]  /*01f0*/  BRA.U !UP0, `(.L_x_3) ;  /* 0x0000000108307547 */ /* 0x000fea000b800000 */
[----:B------:R-:W-:-:S07]  /*0200*/  IMAD.U32 R0, RZ, RZ, UR8 ;  /* 0x00000008ff007e24 */ /* 0x000fce000f8e00ff */
.L_x_4:
[----:B------:R-:W-:-:S04]  /*0210*/  SHF.R.U32.HI R8, RZ, 0x1, R0 ;  /* 0x00000001ff087819 */ /* 0x000fc80000011600 */
[----:B------:R-:W-:-:S13]  /*0220*/  ISETP.GE.U32.AND P1, PT, R12, R8, PT ;  /* 0x000000080c00720c */ /* 0x000fda0003f26070 */
[----:B------:R-:W-:Y:S01]  /*0230*/  @!P1 IMAD R6, R8, 0x8, R7 ;  /* 0x0000000808069824 */ /* 0x000fe200078e0207 */
[----:B------:R-:W-:Y:S04]  /*0240*/  @!P1 LDS.64 R4, [R7] ;  /* 0x0000000007049984 */ /* 0x000fe80000000a00 */
[----:B0-----:R-:W0:Y:S02]  /*0250*/  @!P1 LDS.64 R2, [R6] ;  /* 0x0000000006029984 */ /* 0x001e240000000a00 */
[----:B0-----:R-:W-:-:S07]  /*0260*/  @!P1 DADD R2, R2, R4 ;  /* 0x0000000002029229 */ /* 0x001fce0000000004 */
[----:B------:R1:W-:Y:S01]  /*0270*/  @!P1 STS.64 [R7], R2 ;  /* 0x0000000207009388 */ /* 0x0003e20000000a00 */
[----:B------:R-:W-:Y:S01]  /*0280*/  BAR.SYNC.DEFER_BLOCKING 0x0 ;  /* 0x0000000000007b1d */ /* 0x000fe20000010000 */
[----:B------:R-:W-:Y:S01]  /*0290*/  ISETP.GT.U32.AND P1, PT, R0, 0x3, PT ;  /* 0x000000030000780c */ /* 0x000fe20003f24070 */
[----:B------:R-:W-:-:S12]  /*02a0*/  IMAD.MOV.U32 R0, RZ, RZ, R8 ;  /* 0x000000ffff007224 */ /* 0x000fd800078e0008 */
[----:B-1----:R-:W-:Y:S05]  /*02b0*/  @P1 BRA `(.L_x_4) ;  /* 0xfffffffc00d41947 */ /* 0x002fea000383ffff */
.L_x_3:
[----:B------:R-:W-:Y:S05]  /*02c0*/  @P0 EXIT ;  /* 0x000000000000094d */ /* 0x000fea0003800000 */
[----:B------:R-:W1:Y:S01]  /*02d0*/  S2UR UR5, SR_CgaCtaId ;  /* 0x00000000000579c3 */ /* 0x000e620000008800 */
[----:B------:R-:W-:-:S07]  /*02e0*/  UMOV UR4, 0x400 ;  /* 0x0000040000047882 */ /* 0x000fce0000000000 */
[----:B------:R-:W2:Y:S01]  /*02f0*/  LDC.64 R4, c[0x0][0x390] ;  /* 0x0000e400ff047b82 */ /* 0x000ea20000000a00 */
[----:B-1----:R-:W-:-:S09]  /*0300*/  ULEA UR4, UR5, UR4, 0x18 ;  /* 0x0000000405047291 */ /* 0x002fd2000f8ec0ff */
[----:B0-----:R-:W2:Y:S04]  /*0310*/  LDS.64 R2, [UR4] ;  /* 0x00000004ff027984 */ /* 0x001ea80008000a00 */
[----:B--2---:R-:W-:Y:S01]  /*0320*/  STG.E.64 desc[UR6][R4.64], R2 ;  /* 0x0000000204007986 */ /* 0x004fe2000c101b06 */
[----:B------:R-:W-:Y:S05]  /*0330*/  EXIT ;  /* 0x000000000000794d */ /* 0x000fea0003800000 */
.L_x_5:
[----:B------:R-:W-:-:S00]  /*0340*/  BRA `(.L_x_5) ;  /* 0xfffffffc00fc7947 */ /* 0x000fc0000383ffff */
[----:B------:R-:W-:-:S00]  /*0350*/  NOP ;  /* 0x0000000000007918 */ /* 0x000fc00000000000 */
        /* <DEDUP_REMOVED lines=10> */
.L_x_27:


//--------------------- .text._Z14par_dot_prod_2PdS_S_i --------------------------
	.section	.text._Z14par_dot_prod_2PdS_S_i,"ax",@progbits
	.align	128
        .global         _Z14par_dot_prod_2PdS_S_i
        .type           _Z14par_dot_prod_2PdS_S_i,@function
        .size           _Z14par_dot_prod_2PdS_S_i,(.L_x_28 - _Z14par_dot_prod_2PdS_S_i)
        .other          _Z14par_dot_prod_2PdS_S_i,@"STO_CUDA_ENTRY STV_DEFAULT"
_Z14par_dot_prod_2PdS_S_i:
.text._Z14par_dot_prod_2PdS_S_i:
[----:B------:R-:W-:Y:S01]  /*0000*/  LDC R1, c[0x0][0x37c] ;  /* 0x0000df00ff017b82 */ /* 0x000fe20000000800 */
[----:B------:R-:W0:Y:S01]  /*0010*/  S2R R2, SR_TID.X ;  /* 0x0000000000027919 */ /* 0x000e220000002100 */
[----:B------:R-:W1:Y:S06]  /*0020*/  LDCU UR4, c[0x0][0x360] ;  /* 0x00006c00ff0477ac */ /* 0x000e6c0008000800 */
[----:B------:R-:W2:Y:S01]  /*0030*/  LDC R0, c[0x0][0x370] ;  /* 0x0000dc00ff007b82 */ /* 0x000ea20000000800 */
[----:B------:R-:W-:Y:S01]  /*0040*/  BSSY.RECONVERGENT B0, `(.L_x_6) ;  /* 0x0000052000007945 */ /* 0x000fe20003800200 */
[----:B------:R-:W0:Y:S01]  /*0050*/  S2R R3, SR_CTAID.X ;  /* 0x0000000000037919 */ /* 0x000e220000002500 */
[----:B------:R-:W3:Y:S01]  /*0060*/  LDCU UR5, c[0x0][0x398] ;  /* 0x00007300ff0577ac */ /* 0x000ee20008000800 */
[----:B------:R-:W-:Y:S01]  /*0070*/  CS2R R6, SRZ ;  /* 0x0000000000067805 */ /* 0x000fe2000001ff00 */
[----:B------:R-:W4:Y:S01]  /*0080*/  LDCU.64 UR6, c[0x0][0x358] ;  /* 0x00006b00ff0677ac */ /* 0x000f220008000a00 */
[----:B-1----:R-:W-:-:S02]  /*0090*/  IMAD.U32 R5, RZ, RZ, UR4 ;  /* 0x00000004ff057e24 */ /* 0x002fc4000f8e00ff */
[----:B0-----:R-:W-:-:S05]  /*00a0*/  IMAD R4, R3, UR4, R2 ;  /* 0x0000000403047c24 */ /* 0x001fca000f8e0202 */
[----:B---3--:R-:W-:-:S13]  /*00b0*/  ISETP.GE.AND P0, PT, R4, UR5, PT ;  /* 0x0000000504007c0c */ /* 0x008fda000bf06270 */
[----:B--2-4-:R-:W-:Y:S05]  /*00c0*/  @P0 BRA `(.L_x_7) ;  /* 0x0000000400240947 */ /* 0x014fea0003800000 */
[----:B------:R-:W-:Y:S01]  /*00d0*/  IMAD R25, R0, UR4, RZ ;  /* 0x0000000400197c24 */ /* 0x000fe2000f8e02ff */
[----:B------:R-:W-:Y:S03]  /*00e0*/  BSSY.RECONVERGENT B1, `(.L_x_8) ;  /* 0x000002d000017945 */ /* 0x000fe60003800200 */
[----:B------:R-:W0:Y:S01]  /*00f0*/  I2F.U32.RP R11, R25 ;  /* 0x00000019000b7306 */ /* 0x000e220000209000 */
[C---:B------:R-:W-:Y:S01]  /*0100*/  IMAD.IADD R8, R25.reuse, 0x1, R4 ;  /* 0x0000000119087824 */ /* 0x040fe200078e0204 */
[----:B------:R-:W-:Y:S01]  /*0110*/  ISETP.NE.U32.AND P2, PT, R25, RZ, PT ;  /* 0x000000ff1900720c */ /* 0x000fe20003f45070 */
[----:B------:R-:W-:-:S03]  /*0120*/  IMAD.MOV R13, RZ, RZ, -R25 ;  /* 0x000000ffff0d7224 */ /* 0x000fc600078e0a19 */
[C---:B------:R-:W-:Y:S02]  /*0130*/  ISETP.GE.AND P0, PT, R8.reuse, UR5, PT ;  /* 0x0000000508007c0c */ /* 0x040fe4000bf06270 */
[----:B------:R-:W-:Y:S02]  /*0140*/  VIMNMX R9, PT, PT, R8, UR5, !PT ;  /* 0x0000000508097c48 */ /* 0x000fe4000ffe0100 */
[----:B------:R-:W-:-:S04]  /*0150*/  SEL R10, RZ, 0x1, P0 ;  /* 0x00000001ff0a7807 */ /* 0x000fc80000000000 */
[----:B------:R-:W-:Y:S01]  /*0160*/  IADD3 R8, PT, PT, R9, -R8, -R10 ;  /* 0x8000000809087210 */ /* 0x000fe20007ffe80a */
[----:B0-----:R-:W0:Y:S02]  /*0170*/  MUFU.RCP R11, R11 ;  /* 0x0000000b000b7308 */ /* 0x001e240000001000 */
[----:B0-----:R-:W-:-:S06]  /*0180*/  VIADD R6, R11, 0xffffffe ;  /* 0x0ffffffe0b067836 */ /* 0x001fcc0000000000 */
[----:B------:R0:W1:Y:S02]  /*0190*/  F2I.FTZ.U32.TRUNC.NTZ R7, R6 ;  /* 0x0000000600077305 */ /* 0x000064000021f000 */
[----:B0-----:R-:W-:Y:S02]  /*01a0*/  IMAD.MOV.U32 R6, RZ, RZ, RZ ;  /* 0x000000ffff067224 */ /* 0x001fe400078e00ff */
[----:B-1----:R-:W-:-:S04]  /*01b0*/  IMAD R13, R13, R7, RZ ;  /* 0x000000070d0d7224 */ /* 0x002fc800078e02ff */
[----:B------:R-:W-:-:S06]  /*01c0*/  IMAD.HI.U32 R7, R7, R13, R6 ;  /* 0x0000000d07077227 */ /* 0x000fcc00078e0006 */
[----:B------:R-:W-:-:S04]  /*01d0*/  IMAD.HI.U32 R7, R7, R8, RZ ;  /* 0x0000000807077227 */ /* 0x000fc800078e00ff */
[----:B------:R-:W-:-:S04]  /*01e0*/  IMAD.MOV R6, RZ, RZ, -R7 ;  /* 0x000000ffff067224 */ /* 0x000fc800078e0a07 */
[----:B------:R-:W-:-:S05]  /*01f0*/  IMAD R8, R25, R6, R8 ;  /* 0x0000000619087224 */ /* 0x000fca00078e0208 */
[----:B------:R-:W-:-:S13]  /*0200*/  ISETP.GE.U32.AND P0, PT, R8, R25, PT ;  /* 0x000000190800720c */ /* 0x000fda0003f06070 */
[----:B------:R-:W-:Y:S01]  /*0210*/  @P0 IADD3 R8, PT, PT, -R25, R8, RZ ;  /* 0x0000000819080210 */ /* 0x000fe20007ffe1ff */
[----:B------:R-:W-:-:S03]  /*0220*/  @P0 VIADD R7, R7, 0x1 ;  /* 0x0000000107070836 */ /* 0x000fc60000000000 */
[----:B------:R-:W-:-:S13]  /*0230*/  ISETP.GE.U32.AND P1, PT, R8, R25, PT ;  /* 0x000000190800720c */ /* 0x000fda0003f26070 */
[----:B------:R-:W-:Y:S01]  /*0240*/  @P1 VIADD R7, R7, 0x1 ;  /* 0x0000000107071836 */ /* 0x000fe20000000000 */
[----:B------:R-:W-:-:S05]  /*0250*/  @!P2 LOP3.LUT R7, RZ, R25, RZ, 0x33, !PT ;  /* 0x00000019ff07a212 */ /* 0x000fca00078e33ff */
[----:B------:R-:W-:-:S05]  /*0260*/  IMAD.IADD R12, R10, 0x1, R7 ;  /* 0x000000010a0c7824 */ /* 0x000fca00078e0207 */
[C---:B------:R-:W-:Y:S02]  /*0270*/  LOP3.LUT R6, R12.reuse, 0x3, RZ, 0xc0, !PT ;  /* 0x000000030c067812 */ /* 0x040fe400078ec0ff */
[----:B------:R-:W-:Y:S02]  /*0280*/  ISETP.GE.U32.AND P1, PT, R12, 0x3, PT ;  /* 0x000000030c00780c */ /* 0x000fe40003f26070 */
[----:B------:R-:W-:Y:S02]  /*0290*/  ISETP.NE.AND P0, PT, R6, 0x3, PT ;  /* 0x000000030600780c */ /* 0x000fe40003f05270 */
[----:B------:R-:W-:-:S11]  /*02a0*/  CS2R R6, SRZ ;  /* 0x0000000000067805 */ /* 0x000fd6000001ff00 */
[----:B------:R-:W-:Y:S05]  /*02b0*/  @!P0 BRA `(.L_x_9) ;  /* 0x00000000003c8947 */ /* 0x000fea0003800000 */
[----:B------:R-:W0:Y:S01]  /*02c0*/  LDC.64 R8, c[0x0][0x380] ;  /* 0x0000e000ff087b82 */ /* 0x000e220000000a00 */
[----:B------:R-:W-:-:S05]  /*02d0*/  VIADD R6, R12, 0x1 ;  /* 0x000000010c067836 */ /* 0x000fca0000000000 */
[----:B------:R-:W-:Y:S02]  /*02e0*/  LOP3.LUT R12, R6, 0x3, RZ, 0xc0, !PT ;  /* 0x00000003060c7812 */ /* 0x000fe400078ec0ff */
[----:B------:R-:W-:Y:S01]  /*02f0*/  CS2R R6, SRZ ;  /* 0x0000000000067805 */ /* 0x000fe2000001ff00 */
[----:B------:R-:W1:Y:S02]  /*0300*/  LDC.64 R10, c[0x0][0x388] ;  /* 0x0000e200ff0a7b82 */ /* 0x000e640000000a00 */
[----:B------:R-:W-:-:S07]  /*0310*/  IMAD.MOV R16, RZ, RZ, -R12 ;  /* 0x000000ffff107224 */ /* 0x000fce00078e0a0c */
.L_x_10:
[----:B-1----:R-:W-:-:S04]  /*0320*/  IMAD.WIDE R12, R4, 0x8, R10 ;  /* 0x00000008040c7825 */ /* 0x002fc800078e020a */
[----:B0-----:R-:W-:Y:S02]  /*0330*/  IMAD.WIDE R14, R4, 0x8, R8 ;  /* 0x00000008040e7825 */ /* 0x001fe400078e0208 */
[----:B------:R-:W2:Y:S04]  /*0340*/  LDG.E.64 R12, desc[UR6][R12.64] ;  /* 0x000000060c0c7981 */ /* 0x000ea8000c1e1b00 */
[----:B------:R-:W2:Y:S01]  /*0350*/  LDG.E.64 R14, desc[UR6][R14.64] ;  /* 0x000000060e0e7981 */ /* 0x000ea2000c1e1b00 */
[----:B------:R-:W-:Y:S01]  /*0360*/  IADD3 R16, PT, PT, R16, 0x1, RZ ;  /* 0x0000000110107810 */ /* 0x000fe20007ffe0ff */
[----:B------:R-:W-:-:S03]  /*0370*/  IMAD.IADD R4, R25, 0x1, R4 ;  /* 0x0000000119047824 */ /* 0x000fc600078e0204 */
[----:B------:R-:W-:Y:S01]  /*0380*/  ISETP.NE.AND P0, PT, R16, RZ, PT ;  /* 0x000000ff1000720c */ /* 0x000fe20003f05270 */
[----:B--2---:R-:W-:-:S12]  /*0390*/  DFMA R6, R14, R12, R6 ;  /* 0x0000000c0e06722b */ /* 0x004fd80000000006 */
[----:B------:R-:W-:Y:S05]  /*03a0*/  @P0 BRA `(.L_x_10) ;  /* 0xfffffffc00dc0947 */ /* 0x000fea000383ffff */
.L_x_9:
[----:B------:R-:W-:Y:S05]  /*03b0*/  BSYNC.RECONVERGENT B1 ;  /* 0x0000000000017941 */ /* 0x000fea0003800200 */
.L_x_8:
[----:B------:R-:W-:Y:S05]  /*03c0*/  @!P1 BRA `(.L_x_7) ;  /* 0x0000000000649947 */ /* 0x000fea0003800000 */
.L_x_11:
[----:B------:R-:W0:Y:S08]  /*03d0*/  LDC.64 R8, c[0x0][0x380] ;  /* 0x0000e000ff087b82 */ /* 0x000e300000000a00 */
[----:B------:R-:W1:Y:S01]  /*03e0*/  LDC.64 R10, c[0x0][0x388] ;  /* 0x0000e200ff0a7b82 */ /* 0x000e620000000a00 */
[----:B0-----:R-:W-:-:S05]  /*03f0*/  IMAD.WIDE R20, R4, 0x8, R8 ;  /* 0x0000000804147825 */ /* 0x001fca00078e0208 */
[----:B------:R-:W2:Y:S01]  /*0400*/  LDG.E.64 R16, desc[UR6][R20.64] ;  /* 0x0000000614107981 */ /* 0x000ea2000c1e1b00 */
[----:B-1----:R-:W-:-:S05]  /*0410*/  IMAD.WIDE R10, R4, 0x8, R10 ;  /* 0x00000008040a7825 */ /* 0x002fca00078e020a */
[----:B------:R-:W2:Y:S01]  /*0420*/  LDG.E.64 R18, desc[UR6][R10.64] ;  /* 0x000000060a127981 */ /* 0x000ea2000c1e1b00 */
[----:B------:R-:W-:-:S04]  /*0430*/  IMAD.WIDE R28, R25, 0x8, R20 ;  /* 0x00000008191c7825 */ /* 0x000fc800078e0214 */
[C---:B------:R-:W-:Y:S01]  /*0440*/  IMAD.WIDE R26, R25.reuse, 0x8, R10 ;  /* 0x00000008191a7825 */ /* 0x040fe200078e020a */
[----:B------:R0:W3:Y:S04]  /*0450*/  LDG.E.64 R12, desc[UR6][R28.64] ;  /* 0x000000061c0c7981 */ /* 0x0000e8000c1e1b00 */
[----:B------:R1:W3:Y:S01]  /*0460*/  LDG.E.64 R14, desc[UR6][R26.64] ;  /* 0x000000061a0e7981 */ /* 0x0002e2000c1e1b00 */
[----:B0-----:R-:W-:-:S04]  /*0470*/  IMAD.WIDE R28, R25, 0x8, R28 ;  /* 0x00000008191c7825 */ /* 0x001fc800078e021c */
[C---:B-1----:R-:W-:Y:S01]  /*0480*/  IMAD.WIDE R26, R25.reuse, 0x8, R26 ;  /* 0x00000008191a7825 */ /* 0x042fe200078e021a */
[----:B------:R-:W4:Y:S04]  /*0490*/  LDG.E.64 R8, desc[UR6][R28.64] ;  /* 0x000000061c087981 */ /* 0x000f28000c1e1b00 */
[----:B------:R-:W4:Y:S01]  /*04a0*/  LDG.E.64 R10, desc[UR6][R26.64] ;  /* 0x000000061a0a7981 */ /* 0x000f22000c1e1b00 */
[----:B------:R-:W-:-:S04]  /*04b0*/  IMAD.WIDE R22, R25, 0x8, R28 ;  /* 0x0000000819167825 */ /* 0x000fc800078e021c */
[C---:B------:R-:W-:Y:S02]  /*04c0*/  IMAD.WIDE R20, R25.reuse, 0x8, R26 ;  /* 0x0000000819147825 */ /* 0x040fe400078e021a */
[----:B------:R-:W5:Y:S04]  /*04d0*/  LDG.E.64 R22, desc[UR6][R22.64] ;  /* 0x0000000616167981 */ /* 0x000f68000c1e1b00 */
[----:B------:R-:W5:Y:S01]  /*04e0*/  LDG.E.64 R20, desc[UR6][R20.64] ;  /* 0x0000000614147981 */ /* 0x000f62000c1e1b00 */
[----:B------:R-:W-:-:S05]  /*04f0*/  IMAD R4, R25, 0x4, R4 ;  /* 0x0000000419047824 */ /* 0x000fca00078e0204 */
[----:B------:R-:W-:Y:S01]  /*0500*/  ISETP.GE.AND P0, PT, R4, UR5, PT ;  /* 0x0000000504007c0c */ /* 0x000fe2000bf06270 */
[----:B--2---:R-:W-:-:S08]  /*0510*/  DFMA R16, R16, R18, R6 ;  /* 0x000000121010722b */ /* 0x004fd00000000006 */
[----:B---3--:R-:W-:-:S08]  /*0520*/  DFMA R12, R12, R14, R16 ;  /* 0x0000000e0c0c722b */ /* 0x008fd00000000010 */
[----:B----4-:R-:W-:-:S08]  /*0530*/  DFMA R8, R8, R10, R12 ;  /* 0x0000000a0808722b */ /* 0x010fd0000000000c */
[----:B-----5:R-:W-:Y:S01]  /*0540*/  DFMA R6, R22, R20, R8 ;  /* 0x000000141606722b */ /* 0x020fe20000000008 */
[----:B------:R-:W-:Y:S10]  /*0550*/  @!P0 BRA `(.L_x_11) ;  /* 0xfffffffc009c8947 */ /* 0x000ff4000383ffff */
.L_x_7:
[----:B------:R-:W-:Y:S05]  /*0560*/  BSYNC.RECONVERGENT B0 ;  /* 0x0000000000007941 */ /* 0x000fea0003800200 */
.L_x_6:
[----:B------:R-:W-:Y:S01]  /*0570*/  ISETP.NE.AND P0, PT, R2, RZ, PT ;  /* 0x000000ff0200720c */ /* 0x000fe20003f05270 */
[----:B------:R-:W0:Y:S01]  /*0580*/  S2UR UR5, SR_CgaCtaId ;  /* 0x00000000000579c3 */ /* 0x000e220000008800 */
[----:B------:R-:W-:Y:S01]  /*0590*/  UMOV UR4, 0x400 ;  /* 0x0000040000047882 */ /* 0x000fe20000000000 */
[----:B------:R-:W-:-:S10]  /*05a0*/  ISETP.GE.U32.AND P1, PT, R5, 0x2, PT ;  /* 0x000000020500780c */ /* 0x000fd40003f26070 */
[----:B------:R-:W1:Y:S01]  /*05b0*/  @!P0 S2R R9, SR_CgaCtaId ;  /* 0x0000000000098919 */ /* 0x000e620000008800 */
[----:B------:R-:W-:Y:S01]  /*05c0*/  @!P0 MOV R4, 0x400 ;  /* 0x0000040000048802 */ /* 0x000fe20000000f00 */
[----:B0-----:R-:W-:-:S06]  /*05d0*/  ULEA UR4, UR5, UR4, 0x18 ;  /* 0x0000000405047291 */ /* 0x001fcc000f8ec0ff */
[----:B------:R-:W-:-:S05]  /*05e0*/  LEA R11, R2, UR4, 0x3 ;  /* 0x00000004020b7c11 */ /* 0x000fca000f8e18ff */
[----:B------:R0:W-:Y:S01]  /*05f0*/  STS.64 [R11], R6 ;  /* 0x000000060b007388 */ /* 0x0001e20000000a00 */
[----:B-1----:R-:W-:Y:S01]  /*0600*/  @!P0 LEA R12, R9, R4, 0x18 ;  /* 0x00000004090c8211 */ /* 0x002fe200078ec0ff */
[----:B------:R-:W-:Y:S06]  /*0610*/  BAR.SYNC.DEFER_BLOCKING 0x0 ;  /* 0x0000000000007b1d */ /* 0x000fec0000010000 */
[----:B------:R-:W-:Y:S05]  /*0620*/  @!P1 BRA `(.L_x_12) ;  /* 0x00000000002c9947 */ /* 0x000fea0003800000 */
.L_x_13:
        /* <DEDUP_REMOVED lines=11> */
.L_x_12:
[----:B------:R-:W1:Y:S01]  /*06e0*/  @!P0 LDS.64 R4, [R12] ;  /* 0x000000000c048984 */ /* 0x000e620000000a00 */
[----:B0-----:R-:W0:Y:S01]  /*06f0*/  @!P0 LDC.64 R6, c[0x0][0x390] ;  /* 0x0000e400ff068b82 */ /* 0x001e220000000a00 */
[C---:B------:R-:W-:Y:S01]  /*0700*/  ISETP.NE.AND P1, PT, R3.reuse, RZ, PT ;  /* 0x000000ff0300720c */ /* 0x040fe20003f25270 */
[----:B0-----:R-:W-:-:S05]  /*0710*/  @!P0 IMAD.WIDE.U32 R2, R3, 0x8, R6 ;  /* 0x0000000803028825 */ /* 0x001fca00078e0006 */
[----:B-1----:R0:W-:Y:S01]  /*0720*/  @!P0 STG.E.64 desc[UR6][R2.64], R4 ;  /* 0x0000000402008986 */ /* 0x0021e2000c101b06 */
[----:B------:R-:W-:Y:S06]  /*0730*/  BAR.SYNC.DEFER_BLOCKING 0x0 ;  /* 0x0000000000007b1d */ /* 0x000fec0000010000 */
[----:B------:R-:W-:Y:S05]  /*0740*/  @P1 EXIT ;  /* 0x000000000000194d */ /* 0x000fea0003800000 */
[C---:B------:R-:W-:Y:S01]  /*0750*/  ISETP.GE.U32.AND P1, PT, R0.reuse, 0x10, PT ;  /* 0x000000100000780c */ /* 0x040fe20003f26070 */
[----:B0-----:R-:W-:Y:S01]  /*0760*/  IMAD.MOV.U32 R3, RZ, RZ, RZ ;  /* 0x000000ffff037224 */ /* 0x001fe200078e00ff */
[----:B------:R-:W-:Y:S02]  /*0770*/  LOP3.LUT R2, R0, 0xf, RZ, 0xc0, !PT ;  /* 0x0000000f00027812 */ /* 0x000fe400078ec0ff */
[----:B------:R-:W-:Y:S02]  /*0780*/  CS2R R10, SRZ ;  /* 0x00000000000a7805 */ /* 0x000fe4000001ff00 */
[----:B------:R-:W-:-:S07]  /*0790*/  ISETP.NE.AND P0, PT, R2, RZ, PT ;  /* 0x000000ff0200720c */ /* 0x000fce0003f05270 */
[----:B------:R-:W-:Y:S06]  /*07a0*/  @!P1 BRA `(.L_x_14) ;  /* 0x0000000000b89947 */ /* 0x000fec0003800000 */
[----:B------:R-:W0:Y:S01]  /*07b0*/  LDCU.64 UR4, c[0x0][0x390] ;  /* 0x00007200ff0477ac */ /* 0x000e220008000a00 */
[C---:B------:R-:W-:Y:S02]  /*07c0*/  LOP3.LUT R26, R0.reuse, 0xfffffff0, RZ, 0xc0, !PT ;  /* 0xfffffff0001a7812 */ /* 0x040fe400078ec0ff */
[----:B------:R-:W-:Y:S02]  /*07d0*/  CS2R R10, SRZ ;  /* 0x00000000000a7805 */ /* 0x000fe4000001ff00 */
[----:B------:R-:W-:Y:S02]  /*07e0*/  LOP3.LUT R3, R0, 0x7ffffff0, RZ, 0xc0, !PT ;  /* 0x7ffffff000037812 */ /* 0x000fe400078ec0ff */
[----:B------:R-:W-:Y:S01]  /*07f0*/  IADD3 R26, PT, PT, -R26, RZ, RZ ;  /* 0x000000ff1a1a7210 */ /* 0x000fe20007ffe1ff */
[----:B0-----:R-:W-:-:S04]  /*0800*/  UIADD3 UR4, UP0, UPT, UR4, 0x40, URZ ;  /* 0x0000004004047890 */ /* 0x001fc8000ff1e0ff */
[----:B------:R-:W-:Y:S02]  /*0810*/  UIADD3.X UR5, UPT, UPT, URZ, UR5, URZ, UP0, !UPT ;  /* 0x00000005ff057290 */ /* 0x000fe400087fe4ff */
[----:B------:R-:W-:-:S04]  /*0820*/  IMAD.U32 R4, RZ, RZ, UR4 ;  /* 0x00000004ff047e24 */ /* 0x000fc8000f8e00ff */
[----:B------:R-:W-:-:S07]  /*0830*/  IMAD.U32 R5, RZ, RZ, UR5 ;  /* 0x00000005ff057e24 */ /* 0x000fce000f8e00ff */
.L_x_15:
[----:B------:R-:W2:Y:S04]  /*0840*/  LDG.E.64 R12, desc[UR6][R4.64+-0x40] ;  /* 0xffffc006040c7981 */ /* 0x000ea8000c1e1b00 */
[----:B------:R-:W3:Y:S04]  /*0850*/  LDG.E.64 R14, desc[UR6][R4.64+-0x38] ;  /* 0xffffc806040e7981 */ /* 0x000ee8000c1e1b00 */
[----:B------:R-:W4:Y:S04]  /*0860*/  LDG.E.64 R16, desc[UR6][R4.64+-0x30] ;  /* 0xffffd00604107981 */ /* 0x000f28000c1e1b00 */
[----:B------:R-:W5:Y:S04]  /*0870*/  LDG.E.64 R18, desc[UR6][R4.64+-0x28] ;  /* 0xffffd80604127981 */ /* 0x000f68000c1e1b00 */
[----:B------:R-:W5:Y:S04]  /*0880*/  LDG.E.64 R20, desc[UR6][R4.64+-0x20] ;  /* 0xffffe00604147981 */ /* 0x000f68000c1e1b00 */
[----:B------:R-:W5:Y:S04]  /*0890*/  LDG.E.64 R24, desc[UR6][R4.64+-0x18] ;  /* 0xffffe80604187981 */ /* 0x000f68000c1e1b00 */
[----:B------:R-:W5:Y:S04]  /*08a0*/  LDG.E.64 R22, desc[UR6][R4.64+-0x10] ;  /* 0xfffff00604167981 */ /* 0x000f68000c1e1b00 */
[----:B------:R-:W5:Y:S04]  /*08b0*/  LDG.E.64 R6, desc[UR6][R4.64+-0x8] ;  /* 0xfffff80604067981 */ /* 0x000f68000c1e1b00 */
[----:B------:R-:W5:Y:S01]  /*08c0*/  LDG.E.64 R8, desc[UR6][R4.64] ;  /* 0x0000000604087981 */ /* 0x000f62000c1e1b00 */
[----:B--2---:R-:W-:-:S03]  /*08d0*/  DADD R12, R12, R10 ;  /* 0x000000000c0c7229 */ /* 0x004fc6000000000a */
[----:B------:R-:W2:Y:S05]  /*08e0*/  LDG.E.64 R10, desc[UR6][R4.64+0x8] ;  /* 0x00000806040a7981 */ /* 0x000eaa000c1e1b00 */
[----:B---3--:R-:W-:Y:S02]  /*08f0*/  DADD R14, R12, R14 ;  /* 0x000000000c0e7229 */ /* 0x008fe4000000000e */
[----:B------:R-:W3:Y:S06]  /*0900*/  LDG.E.64 R12, desc[UR6][R4.64+0x10] ;  /* 0x00001006040c7981 */ /* 0x000eec000c1e1b00 */
[----:B----4-:R-:W-:-:S02]  /*0910*/  DADD R16, R14, R16 ;  /* 0x000000000e107229 */ /* 0x010fc40000000010 */
[----:B------:R-:W4:Y:S06]  /*0920*/  LDG.E.64 R14, desc[UR6][R4.64+0x18] ;  /* 0x00001806040e7981 */ /* 0x000f2c000c1e1b00 */
[----:B-----5:R-:W-:Y:S02]  /*0930*/  DADD R18, R16, R18 ;  /* 0x0000000010127229 */ /* 0x020fe40000000012 */
[----:B------:R-:W5:Y:S06]  /*0940*/  LDG.E.64 R16, desc[UR6][R4.64+0x20] ;  /* 0x0000200604107981 */ /* 0x000f6c000c1e1b00 */
[----:B------:R-:W-:-:S02]  /*0950*/  DADD R20, R18, R20 ;  /* 0x0000000012147229 */ /* 0x000fc40000000014 */
[----:B------:R-:W5:Y:S06]  /*0960*/  LDG.E.64 R18, desc[UR6][R4.64+0x28] ;  /* 0x0000280604127981 */ /* 0x000f6c000c1e1b00 */
[----:B------:R-:W-:Y:S02]  /*0970*/  DADD R24, R20, R24 ;  /* 0x0000000014187229 */ /* 0x000fe40000000018 */
[----:B------:R-:W5:Y:S06]  /*0980*/  LDG.E.64 R20, desc[UR6][R4.64+0x30] ;  /* 0x0000300604147981 */ /* 0x000f6c000c1e1b00 */
[----:B------:R-:W-:-:S02]  /*0990*/  DADD R22, R24, R22 ;  /* 0x0000000018167229 */ /* 0x000fc40000000016 */
[----:B------:R0:W5:Y:S01]  /*09a0*/  LDG.E.64 R24, desc[UR6][R4.64+0x38] ;  /* 0x0000380604187981 */ /* 0x000162000c1e1b00 */
[----:B------:R-:W-:-:S05]  /*09b0*/  VIADD R26, R26, 0x10 ;  /* 0x000000101a1a7836 */ /* 0x000fca0000000000 */
[----:B------:R-:W-:Y:S01]  /*09c0*/  DADD R6, R22, R6 ;  /* 0x0000000016067229 */ /* 0x000fe20000000006 */
[----:B------:R-:W-:Y:S02]  /*09d0*/  ISETP.NE.AND P1, PT, R26, RZ, PT ;  /* 0x000000ff1a00720c */ /* 0x000fe40003f25270 */
[----:B0-----:R-:W-:-:S05]  /*09e0*/  IADD3 R4, P2, PT, R4, 0x80, RZ ;  /* 0x0000008004047810 */ /* 0x001fca0007f5e0ff */
[----:B------:R-:W-:Y:S01]  /*09f0*/  DADD R6, R6, R8 ;  /* 0x0000000006067229 */ /* 0x000fe20000000008 */
[----:B------:R-:W-:-:S07]  /*0a00*/  IMAD.X R5, RZ, RZ, R5, P2 ;  /* 0x000000ffff057224 */ /* 0x000fce00010e0605 */
[----:B--2---:R-:W-:-:S08]  /*0a10*/  DADD R6, R6, R10 ;  /* 0x0000000006067229 */ /* 0x004fd0000000000a */
[----:B---3--:R-:W-:-:S08]  /*0a20*/  DADD R6, R6, R12 ;  /* 0x0000000006067229 */ /* 0x008fd0000000000c */
[----:B----4-:R-:W-:-:S08]  /*0a30*/  DADD R6, R6, R14 ;  /* 0x0000000006067229 */ /* 0x010fd0000000000e */
[----:B-----5:R-:W-:-:S08]  /*0a40*/  DADD R6, R6, R16 ;  /* 0x0000000006067229 */ /* 0x020fd00000000010 */
[----:B------:R-:W-:-:S08]  /*0a50*/  DADD R6, R6, R18 ;  /* 0x0000000006067229 */ /* 0x000fd00000000012 */
[----:B------:R-:W-:-:S08]  /*0a60*/  DADD R6, R6, R20 ;  /* 0x0000000006067229 */ /* 0x000fd00000000014 */
[----:B------:R-:W-:Y:S01]  /*0a70*/  DADD R10, R6, R24 ;  /* 0x00000000060a7229 */ /* 0x000fe20000000018 */
[----:B------:R-:W-:Y:S10]  /*0a80*/  @P1 BRA `(.L_x_15) ;  /* 0xfffffffc006c1947 */ /* 0x000ff4000383ffff */
.L_x_14:
[----:B------:R-:W-:Y:S05]  /*0a90*/  @!P0 BRA `(.L_x_16) ;  /* 0x0000000000d88947 */ /* 0x000fea0003800000 */
[----:B------:R-:W-:Y:S02]  /*0aa0*/  ISETP.GE.U32.AND P0, PT, R2, 0x8, PT ;  /* 0x000000080200780c */ /* 0x000fe40003f06070 */
[----:B------:R-:W-:-:S04]  /*0ab0*/  LOP3.LUT R24, R0, 0x7, RZ, 0xc0, !PT ;  /* 0x0000000700187812 */ /* 0x000fc800078ec0ff */
[----:B------:R-:W-:-:S07]  /*0ac0*/  ISETP.NE.AND P1, PT, R24, RZ, PT ;  /* 0x000000ff1800720c */ /* 0x000fce0003f25270 */
[----:B------:R-:W-:Y:S06]  /*0ad0*/  @!P0 BRA `(.L_x_17) ;  /* 0x00000000004c8947 */ /* 0x000fec0003800000 */
[----:B------:R-:W0:Y:S02]  /*0ae0*/  LDC.64 R18, c[0x0][0x390] ;  /* 0x0000e400ff127b82 */ /* 0x000e240000000a00 */
[----:B0-----:R-:W-:-:S05]  /*0af0*/  IMAD.WIDE.U32 R18, R3, 0x8, R18 ;  /* 0x0000000803127825 */ /* 0x001fca00078e0012 */
[----:B------:R-:W2:Y:S04]  /*0b00*/  LDG.E.64 R20, desc[UR6][R18.64] ;  /* 0x0000000612147981 */ /* 0x000ea8000c1e1b00 */
[----:B------:R-:W3:Y:S04]  /*0b10*/  LDG.E.64 R22, desc[UR6][R18.64+0x8] ;  /* 0x0000080612167981 */ /* 0x000ee8000c1e1b00 */
[----:B------:R-:W4:Y:S04]  /*0b20*/  LDG.E.64 R4, desc[UR6][R18.64+0x10] ;  /* 0x0000100612047981 */ /* 0x000f28000c1e1b00 */
[----:B------:R-:W5:Y:S04]  /*0b30*/  LDG.E.64 R6, desc[UR6][R18.64+0x18] ;  /* 0x0000180612067981 */ /* 0x000f68000c1e1b00 */
[----:B------:R-:W5:Y:S04]  /*0b40*/  LDG.E.64 R8, desc[UR6][R18.64+0x20] ;  /* 0x0000200612087981 */ /* 0x000f68000c1e1b00 */
[----:B------:R-:W5:Y:S04]  /*0b50*/  LDG.E.64 R12, desc[UR6][R18.64+0x28] ;  /* 0x00002806120c7981 */ /* 0x000f68000c1e1b00 */
[----:B------:R-:W5:Y:S04]  /*0b60*/  LDG.E.64 R14, desc[UR6][R18.64+0x30] ;  /* 0x00003006120e7981 */ /* 0x000f68000c1e1b00 */
[----:B------:R-:W5:Y:S01]  /*0b70*/  LDG.E.64 R16, desc[UR6][R18.64+0x38] ;  /* 0x0000380612107981 */ /* 0x000f62000c1e1b00 */
[----:B------:R-:W-:Y:S01]  /*0b80*/  IADD3 R3, PT, PT, R3, 0x8, RZ ;  /* 0x0000000803037810 */ /* 0x000fe20007ffe0ff */
[----:B--2---:R-:W-:-:S08]  /*0b90*/  DADD R20, R10, R20 ;  /* 0x000000000a147229 */ /* 0x004fd00000000014 */
[----:B---3--:R-:W-:-:S08]  /*0ba0*/  DADD R20, R20, R22 ;  /* 0x0000000014147229 */ /* 0x008fd00000000016 */
[----:B----4-:R-:W-:-:S08]  /*0bb0*/  DADD R4, R20, R4 ;  /* 0x0000000014047229 */ /* 0x010fd00000000004 */
[----:B-----5:R-:W-:-:S08]  /*0bc0*/  DADD R4, R4, R6 ;  /* 0x0000000004047229 */ /* 0x020fd00000000006 */
[----:B------:R-:W-:-:S08]  /*0bd0*/  DADD R4, R4, R8 ;  /* 0x0000000004047229 */ /* 0x000fd00000000008 */
[----:B------:R-:W-:-:S08]  /*0be0*/  DADD R4, R4, R12 ;  /* 0x0000000004047229 */ /* 0x000fd0000000000c */
[----:B------:R-:W-:-:S08]  /*0bf0*/  DADD R4, R4, R14 ;  /* 0x0000000004047229 */ /* 0x000fd0000000000e */
[----:B------:R-:W-:-:S11]  /*0c00*/  DADD R10, R4, R16 ;  /* 0x00000000040a7229 */ /* 0x000fd60000000010 */
.L_x_17:
        /* <DEDUP_REMOVED lines=10> */
[----:B------:R-:W5:Y:S01]  /*0cb0*/  LDG.E.64 R14, desc[UR6][R4.64+0x18] ;  /* 0x00001806040e7981 */ /* 0x000f62000c1e1b00 */
[----:B------:R-:W-:Y:S01]  /*0cc0*/  VIADD R3, R3, 0x4 ;  /* 0x0000000403037836 */ /* 0x000fe20000000000 */
[----:B--2---:R-:W-:-:S08]  /*0cd0*/  DADD R6, R10, R6 ;  /* 0x000000000a067229 */ /* 0x004fd00000000006 */
[----:B---3--:R-:W-:-:S08]  /*0ce0*/  DADD R6, R6, R8 ;  /* 0x0000000006067229 */ /* 0x008fd00000000008 */
[----:B----4-:R-:W-:-:S08]  /*0cf0*/  DADD R6, R6, R12 ;  /* 0x0000000006067229 */ /* 0x010fd0000000000c */
[----:B-----5:R-:W-:-:S11]  /*0d00*/  DADD R10, R6, R14 ;  /* 0x00000000060a7229 */ /* 0x020fd6000000000e */
.L_x_18:
[----:B------:R-:W-:Y:S05]  /*0d10*/  @!P1 BRA `(.L_x_16) ;  /* 0x0000000000389947 */ /* 0x000fea0003800000 */
[----:B------:R-:W0:Y:S01]  /*0d20*/  LDC.64 R4, c[0x0][0x390] ;  /* 0x0000e400ff047b82 */ /* 0x000e220000000a00 */
[----:B------:R-:W-:Y:S02]  /*0d30*/  IMAD.MOV R0, RZ, RZ, -R0 ;  /* 0x000000ffff007224 */ /* 0x000fe400078e0a00 */
[----:B0-----:R-:W-:-:S04]  /*0d40*/  IMAD.WIDE.U32 R2, R3, 0x8, R4 ;  /* 0x0000000803027825 */ /* 0x001fc800078e0004 */
[----:B------:R-:W-:Y:S02]  /*0d50*/  IMAD.MOV.U32 R4, RZ, RZ, R2 ;  /* 0x000000ffff047224 */ /* 0x000fe400078e0002 */
[----:B------:R-:W-:-:S07]  /*0d60*/  IMAD.MOV.U32 R5, RZ, RZ, R3 ;  /* 0x000000ffff057224 */ /* 0x000fce00078e0003 */
.L_x_19:
[----:B------:R-:W-:Y:S01]  /*0d70*/  MOV R2, R4 ;  /* 0x0000000400027202 */ /* 0x000fe20000000f00 */
[----:B------:R-:W-:-:S06]  /*0d80*/  IMAD.MOV.U32 R3, RZ, RZ, R5 ;  /* 0x000000ffff037224 */ /* 0x000fcc00078e0005 */
[----:B------:R-:W2:Y:S01]  /*0d90*/  LDG.E.64 R2, desc[UR6][R2.64] ;  /* 0x0000000602027981 */ /* 0x000ea2000c1e1b00 */
[----:B------:R-:W-:Y:S01]  /*0da0*/  VIADD R0, R0, 0x1 ;  /* 0x0000000100007836 */ /* 0x000fe20000000000 */
[----:B------:R-:W-:-:S04]  /*0db0*/  IADD3 R4, P1, PT, R4, 0x8, RZ ;  /* 0x0000000804047810 */ /* 0x000fc80007f3e0ff */
[----:B------:R-:W-:Y:S01]  /*0dc0*/  ISETP.NE.AND P0, PT, R0, RZ, PT ;  /* 0x000000ff0000720c */ /* 0x000fe20003f05270 */
[----:B------:R-:W-:Y:S01]  /*0dd0*/  IMAD.X R5, RZ, RZ, R5, P1 ;  /* 0x000000ffff057224 */ /* 0x000fe200008e0605 */
[----:B--2---:R-:W-:-:S11]  /*0de0*/  DADD R10, R2, R10 ;  /* 0x00000000020a7229 */ /* 0x004fd6000000000a */
[----:B------:R-:W-:Y:S05]  /*0df0*/  @P0 BRA `(.L_x_19) ;  /* 0xfffffffc00dc0947 */ /* 0x000fea000383ffff */
.L_x_16:
[----:B------:R-:W0:Y:S02]  /*0e00*/  LDC.64 R2, c[0x0][0x390] ;  /* 0x0000e400ff027b82 */ /* 0x000e240000000a00 */
[----:B0-----:R-:W-:Y:S01]  /*0e10*/  STG.E.64 desc[UR6][R2.64], R10 ;  /* 0x0000000a02007986 */ /* 0x001fe2000c101b06 */
[----:B------:R-:W-:Y:S05]  /*0e20*/  EXIT ;  /* 0x000000000000794d */ /* 0x000fea0003800000 */
.L_x_20:
        /* <DEDUP_REMOVED lines=13> */
.L_x_28:


//--------------------- .text._Z12seq_dot_prodPdS_S_i --------------------------
	.section	.text._Z12seq_dot_prodPdS_S_i,"ax",@progbits
	.align	128
        .global         _Z12seq_dot_prodPdS_S_i
        .type           _Z12seq_dot_prodPdS_S_i,@function
        .size           _Z12seq_dot_prodPdS_S_i,(.L_x_29 - _Z12seq_dot_prodPdS_S_i)
        .other          _Z12seq_dot_prodPdS_S_i,@"STO_CUDA_ENTRY STV_DEFAULT"
_Z12seq_dot_prodPdS_S_i:
.text._Z12seq_dot_prodPdS_S_i:
[----:B------:R-:W-:Y:S08]  /*0000*/  LDC R1, c[0x0][0x37c] ;  /* 0x0000df00ff017b82 */ /* 0x000ff00000000800 */
[----:B------:R-:W0:Y:S01]  /*0010*/  S2UR UR4, SR_CTAID.X ;  /* 0x00000000000479c3 */ /* 0x000e220000002500 */
[----:B------:R-:W1:Y:S01]  /*0020*/  S2R R0, SR_TID.X ;  /* 0x0000000000007919 */ /* 0x000e620000002100 */
[----:B------:R-:W2:Y:S01]  /*0030*/  LDCU UR5, c[0x0][0x360] ;  /* 0x00006c00ff0577ac */ /* 0x000ea20008000800 */
[----:B0-----:R-:W-:-:S04]  /*0040*/  UIADD3 UR4, UPT, UPT, URZ, -UR4, URZ ;  /* 0x80000004ff047290 */ /* 0x001fc8000fffe0ff */
[----:B--2---:R-:W-:-:S06]  /*0050*/  UIMAD UR5, UR4, UR5, URZ ;  /* 0x00000005040572a4 */ /* 0x004fcc000f8e02ff */
[----:B-1----:R-:W-:-:S13]  /*0060*/  ISETP.NE.AND P0, PT, R0, UR5, PT ;  /* 0x0000000500007c0c */ /* 0x002fda000bf05270 */
[----:B------:R-:W-:Y:S05]  /*0070*/  @P0 EXIT ;  /* 0x000000000000094d */ /* 0x000fea0003800000 */
[----:B------:R-:W0:Y:S01]  /*0080*/  LDCU UR8, c[0x0][0x398] ;  /* 0x00007300ff0877ac */ /* 0x000e220008000800 */
[----:B------:R-:W1:Y:S01]  /*0090*/  LDC.64 R2, c[0x0][0x390] ;  /* 0x0000e400ff027b82 */ /* 0x000e620000000a00 */
[----:B------:R-:W1:Y:S01]  /*00a0*/  LDCU.64 UR16, c[0x0][0x358] ;  /* 0x00006b00ff1077ac */ /* 0x000e620008000a00 */
[----:B0-----:R-:W-:Y:S01]  /*00b0*/  ISETP.NE.AND P0, PT, RZ, UR8, PT ;  /* 0x00000008ff007c0c */ /* 0x001fe2000bf05270 */
[----:B-1----:R0:W-:-:S12]  /*00c0*/  STG.E.64 desc[UR16][R2.64], RZ ;  /* 0x000000ff02007986 */ /* 0x0021d8000c101b10 */
[----:B------:R-:W-:Y:S05]  /*00d0*/  @!P0 EXIT ;  /* 0x000000000000894d */ /* 0x000fea0003800000 */
[----:B------:R-:W-:Y:S01]  /*00e0*/  UISETP.GE.U32.AND UP0, UPT, UR8, 0x10, UPT ;  /* 0x000000100800788c */ /* 0x000fe2000bf06070 */
[----:B------:R-:W-:Y:S01]  /*00f0*/  IMAD.MOV.U32 R0, RZ, RZ, RZ ;  /* 0x000000ffff007224 */ /* 0x000fe200078e00ff */
[----:B------:R-:W-:Y:S01]  /*0100*/  CS2R R8, SRZ ;  /* 0x0000000000087805 */ /* 0x000fe2000001ff00 */
[----:B------:R-:W-:-:S06]  /*0110*/  ULOP3.LUT UR9, UR8, 0xf, URZ, 0xc0, !UPT ;  /* 0x0000000f08097892 */ /* 0x000fcc000f8ec0ff */
[----:B------:R-:W-:Y:S06]  /*0120*/  BRA.U !UP0, `(.L_x_21) ;  /* 0x0000000508607547 */ /* 0x000fec000b800000 */
[----:B------:R-:W1:Y:S01]  /*0130*/  LDCU.128 UR12, c[0x0][0x380] ;  /* 0x00007000ff0c77ac */ /* 0x000e620008000c00 */
[----:B------:R-:W-:Y:S01]  /*0140*/  CS2R R8, SRZ ;  /* 0x0000000000087805 */ /* 0x000fe2000001ff00 */
[----:B------:R-:W-:-:S04]  /*0150*/  ULOP3.LUT UR10, UR8, 0xfffffff0, URZ, 0xc0, !UPT ;  /* 0xfffffff0080a7892 */ /* 0x000fc8000f8ec0ff */
[----:B------:R-:W-:Y:S02]  /*0160*/  UIADD3 UR11, UPT, UPT, -UR10, URZ, URZ ;  /* 0x000000ff0a0b7290 */ /* 0x000fe4000fffe1ff */
[----:B------:R-:W-:Y:S01]  /*0170*/  IMAD.U32 R0, RZ, RZ, UR10 ;  /* 0x0000000aff007e24 */ /* 0x000fe2000f8e00ff */
[----:B-1----:R-:W-:Y:S02]  /*0180*/  UIADD3 UR6, UP0, UPT, UR12, 0x40, URZ ;  /* 0x000000400c067890 */ /* 0x002fe4000ff1e0ff */
[----:B------:R-:W-:Y:S02]  /*0190*/  UIADD3 UR4, UP1, UPT, UR14, 0x40, URZ ;  /* 0x000000400e047890 */ /* 0x000fe4000ff3e0ff */
[----:B------:R-:W-:Y:S02]  /*01a0*/  UIADD3.X UR7, UPT, UPT, URZ, UR13, URZ, UP0, !UPT ;  /* 0x0000000dff077290 */ /* 0x000fe400087fe4ff */
[----:B------:R-:W-:Y:S01]  /*01b0*/  UIADD3.X UR5, UPT, UPT, URZ, UR15, URZ, UP1, !UPT ;  /* 0x0000000fff057290 */ /* 0x000fe20008ffe4ff */
[----:B------:R-:W-:Y:S01]  /*01c0*/  MOV R14, UR6 ;  /* 0x00000006000e7c02 */ /* 0x000fe20008000f00 */
[----:B------:R-:W-:-:S02]  /*01d0*/  IMAD.U32 R10, RZ, RZ, UR4 ;  /* 0x00000004ff0a7e24 */ /* 0x000fc4000f8e00ff */
[----:B------:R-:W-:Y:S02]  /*01e0*/  IMAD.U32 R15, RZ, RZ, UR7 ;  /* 0x00000007ff0f7e24 */ /* 0x000fe4000f8e00ff */
[----:B------:R-:W-:-:S07]  /*01f0*/  MOV R11, UR5 ;  /* 0x00000005000b7c02 */ /* 0x000fce0008000f00 */
.L_x_22:
[----:B------:R-:W-:Y:S01]  /*0200*/  IMAD.MOV.U32 R4, RZ, RZ, R14 ;  /* 0x000000ffff047224 */ /* 0x000fe200078e000e */
[----:B------:R-:W-:Y:S01]  /*0210*/  MOV R5, R15 ;  /* 0x0000000f00057202 */ /* 0x000fe20000000f00 */
[----:B------:R-:W-:Y:S01]  /*0220*/  IMAD.MOV.U32 R6, RZ, RZ, R10 ;  /* 0x000000ffff067224 */ /* 0x000fe200078e000a */
[----:B------:R-:W-:-:S03]  /*0230*/  MOV R7, R11 ;  /* 0x0000000b00077202 */ /* 0x000fc60000000f00 */
[----:B--2---:R-:W2:Y:S04]  /*0240*/  LDG.E.64 R10, desc[UR16][R4.64+-0x40] ;  /* 0xffffc010040a7981 */ /* 0x004ea8000c1e1b00 */
[----:B------:R-:W2:Y:S02]  /*0250*/  LDG.E.64 R12, desc[UR16][R6.64+-0x40] ;  /* 0xffffc010060c7981 */ /* 0x000ea4000c1e1b00 */
[----:B--2---:R-:W-:-:S07]  /*0260*/  DFMA R10, R10, R12, R8 ;  /* 0x0000000c0a0a722b */ /* 0x004fce0000000008 */
[----:B------:R1:W-:Y:S04]  /*0270*/  STG.E.64 desc[UR16][R2.64], R10 ;  /* 0x0000000a02007986 */ /* 0x0003e8000c101b10 */
[----:B------:R-:W2:Y:S04]  /*0280*/  LDG.E.64 R8, desc[UR16][R4.64+-0x38] ;  /* 0xffffc81004087981 */ /* 0x000ea8000c1e1b00 */
[----:B------:R-:W2:Y:S02]  /*0290*/  LDG.E.64 R12, desc[UR16][R6.64+-0x38] ;  /* 0xffffc810060c7981 */ /* 0x000ea4000c1e1b00 */
[----:B--2---:R-:W-:-:S07]  /*02a0*/  DFMA R8, R8, R12, R10 ;  /* 0x0000000c0808722b */ /* 0x004fce000000000a */
[----:B------:R2:W-:Y:S04]  /*02b0*/  STG.E.64 desc[UR16][R2.64], R8 ;  /* 0x0000000802007986 */ /* 0x0005e8000c101b10 */
[----:B------:R-:W3:Y:S04]  /*02c0*/  LDG.E.64 R12, desc[UR16][R4.64+-0x30] ;  /* 0xffffd010040c7981 */ /* 0x000ee8000c1e1b00 */
[----:B------:R-:W3:Y:S02]  /*02d0*/  LDG.E.64 R14, desc[UR16][R6.64+-0x30] ;  /* 0xffffd010060e7981 */ /* 0x000ee4000c1e1b00 */
[----:B---3--:R-:W-:-:S07]  /*02e0*/  DFMA R12, R12, R14, R8 ;  /* 0x0000000e0c0c722b */ /* 0x008fce0000000008 */
[----:B------:R3:W-:Y:S04]  /*02f0*/  STG.E.64 desc[UR16][R2.64], R12 ;  /* 0x0000000c02007986 */ /* 0x0007e8000c101b10 */
[----:B------:R-:W4:Y:S04]  /*0300*/  LDG.E.64 R14, desc[UR16][R4.64+-0x28] ;  /* 0xffffd810040e7981 */ /* 0x000f28000c1e1b00 */
[----:B------:R-:W4:Y:S02]  /*0310*/  LDG.E.64 R16, desc[UR16][R6.64+-0x28] ;  /* 0xffffd81006107981 */ /* 0x000f24000c1e1b00 */
[----:B----4-:R-:W-:-:S07]  /*0320*/  DFMA R14, R14, R16, R12 ;  /* 0x000000100e0e722b */ /* 0x010fce000000000c */
[----:B------:R4:W-:Y:S04]  /*0330*/  STG.E.64 desc[UR16][R2.64], R14 ;  /* 0x0000000e02007986 */ /* 0x0009e8000c101b10 */
[----:B-1----:R-:W5:Y:S04]  /*0340*/  LDG.E.64 R10, desc[UR16][R4.64+-0x20] ;  /* 0xffffe010040a7981 */ /* 0x002f68000c1e1b00 */
[----:B------:R-:W5:Y:S02]  /*0350*/  LDG.E.64 R16, desc[UR16][R6.64+-0x20] ;  /* 0xffffe01006107981 */ /* 0x000f64000c1e1b00 */
[----:B-----5:R-:W-:-:S07]  /*0360*/  DFMA R10, R10, R16, R14 ;  /* 0x000000100a0a722b */ /* 0x020fce000000000e */
[----:B------:R1:W-:Y:S04]  /*0370*/  STG.E.64 desc[UR16][R2.64], R10 ;  /* 0x0000000a02007986 */ /* 0x0003e8000c101b10 */
[----:B--2---:R-:W2:Y:S04]  /*0380*/  LDG.E.64 R8, desc[UR16][R4.64+-0x18] ;  /* 0xffffe81004087981 */ /* 0x004ea8000c1e1b00 */
[----:B------:R-:W2:Y:S02]  /*0390*/  LDG.E.64 R16, desc[UR16][R6.64+-0x18] ;  /* 0xffffe81006107981 */ /* 0x000ea4000c1e1b00 */
[----:B--2---:R-:W-:-:S07]  /*03a0*/  DFMA R8, R8, R16, R10 ;  /* 0x000000100808722b */ /* 0x004fce000000000a */
[----:B------:R2:W-:Y:S04]  /*03b0*/  STG.E.64 desc[UR16][R2.64], R8 ;  /* 0x0000000802007986 */ /* 0x0005e8000c101b10 */
[----:B---3--:R-:W3:Y:S04]  /*03c0*/  LDG.E.64 R12, desc[UR16][R4.64+-0x10] ;  /* 0xfffff010040c7981 */ /* 0x008ee8000c1e1b00 */
[----:B------:R-:W3:Y:S02]  /*03d0*/  LDG.E.64 R16, desc[UR16][R6.64+-0x10] ;  /* 0xfffff01006107981 */ /* 0x000ee4000c1e1b00 */
[----:B---3--:R-:W-:-:S07]  /*03e0*/  DFMA R12, R12, R16, R8 ;  /* 0x000000100c0c722b */ /* 0x008fce0000000008 */
[----:B------:R3:W-:Y:S04]  /*03f0*/  STG.E.64 desc[UR16][R2.64], R12 ;  /* 0x0000000c02007986 */ /* 0x0007e8000c101b10 */
[----:B----4-:R-:W4:Y:S04]  /*0400*/  LDG.E.64 R14, desc[UR16][R4.64+-0x8] ;  /* 0xfffff810040e7981 */ /* 0x010f28000c1e1b00 */
        /* <DEDUP_REMOVED lines=27> */
[----:B------:R-:W5:Y:S04]  /*05c0*/  LDG.E.64 R8, desc[UR16][R4.64+0x30] ;  /* 0x0000301004087981 */ /* 0x000f68000c1e1b00 */
[----:B---3--:R-:W5:Y:S02]  /*05d0*/  LDG.E.64 R12, desc[UR16][R6.64+0x30] ;  /* 0x00003010060c7981 */ /* 0x008f64000c1e1b00 */
[----:B-----5:R-:W-:-:S07]  /*05e0*/  DFMA R12, R8, R12, R16 ;  /* 0x0000000c080c722b */ /* 0x020fce0000000010 */
[----:B------:R2:W-:Y:S04]  /*05f0*/  STG.E.64 desc[UR16][R2.64], R12 ;  /* 0x0000000c02007986 */ /* 0x0005e8000c101b10 */
[----:B------:R-:W3:Y:S04]  /*0600*/  LDG.E.64 R8, desc[UR16][R4.64+0x38] ;  /* 0x0000381004087981 */ /* 0x000ee8000c1e1b00 */
[----:B----4-:R-:W3:Y:S01]  /*0610*/  LDG.E.64 R14, desc[UR16][R6.64+0x38] ;  /* 0x00003810060e7981 */ /* 0x010ee2000c1e1b00 */
[----:B------:R-:W-:Y:S01]  /*0620*/  UIADD3 UR11, UPT, UPT, UR11, 0x10, URZ ;  /* 0x000000100b0b7890 */ /* 0x000fe2000fffe0ff */
[----:B-1----:R-:W-:-:S03]  /*0630*/  IADD3 R10, P1, PT, R6, 0x80, RZ ;  /* 0x00000080060a7810 */ /* 0x002fc60007f3e0ff */
[----:B------:R-:W-:Y:S01]  /*0640*/  UISETP.NE.AND UP0, UPT, UR11, URZ, UPT ;  /* 0x000000ff0b00728c */ /* 0x000fe2000bf05270 */
[----:B------:R-:W-:Y:S01]  /*0650*/  IADD3.X R11, PT, PT, RZ, R7, RZ, P1, !PT ;  /* 0x00000007ff0b7210 */ /* 0x000fe20000ffe4ff */
[----:B---3--:R-:W-:Y:S01]  /*0660*/  DFMA R8, R8, R14, R12 ;  /* 0x0000000e0808722b */ /* 0x008fe2000000000c */
[----:B------:R-:W-:-:S06]  /*0670*/  IADD3 R14, P0, PT, R4, 0x80, RZ ;  /* 0x00000080040e7810 */ /* 0x000fcc0007f1e0ff */
[----:B------:R2:W-:Y:S01]  /*0680*/  STG.E.64 desc[UR16][R2.64], R8 ;  /* 0x0000000802007986 */ /* 0x0005e2000c101b10 */
[----:B------:R-:W-:Y:S01]  /*0690*/  IMAD.X R15, RZ, RZ, R5, P0 ;  /* 0x000000ffff0f7224 */ /* 0x000fe200000e0605 */
[----:B------:R-:W-:Y:S06]  /*06a0*/  BRA.U UP0, `(.L_x_22) ;  /* 0xfffffff900d47547 */ /* 0x000fec000b83ffff */
.L_x_21:
[----:B------:R-:W-:-:S13]  /*06b0*/  ISETP.NE.AND P0, PT, RZ, UR9, PT ;  /* 0x00000009ff007c0c */ /* 0x000fda000bf05270 */
[----:B------:R-:W-:Y:S05]  /*06c0*/  @!P0 EXIT ;  /* 0x000000000000894d */ /* 0x000fea0003800000 */
[----:B------:R-:W-:Y:S02]  /*06d0*/  UISETP.GE.U32.AND UP0, UPT, UR9, 0x8, UPT ;  /* 0x000000080900788c */ /* 0x000fe4000bf06070 */
[----:B------:R-:W-:-:S07]  /*06e0*/  ULOP3.LUT UR4, UR8, 0x7, URZ, 0xc0, !UPT ;  /* 0x0000000708047892 */ /* 0x000fce000f8ec0ff */
[----:B------:R-:W-:Y:S05]  /*06f0*/  BRA.U !UP0, `(.L_x_23) ;  /* 0x0000000108947547 */ /* 0x000fea000b800000 */
[----:B------:R-:W1:Y:S08]  /*0700*/  LDC.64 R6, c[0x0][0x380] ;  /* 0x0000e000ff067b82 */ /* 0x000e700000000a00 */
[----:B------:R-:W3:Y:S01]  /*0710*/  LDC.64 R4, c[0x0][0x388] ;  /* 0x0000e200ff047b82 */ /* 0x000ee20000000a00 */
[----:B-1----:R-:W-:-:S05]  /*0720*/  IMAD.WIDE.U32 R6, R0, 0x8, R6 ;  /* 0x0000000800067825 */ /* 0x002fca00078e0006 */
[----:B------:R-:W4:Y:S01]  /*0730*/  LDG.E.64 R10, desc[UR16][R6.64] ;  /* 0x00000010060a7981 */ /* 0x000f22000c1e1b00 */
[----:B---3--:R-:W-:-:S05]  /*0740*/  IMAD.WIDE.U32 R4, R0, 0x8, R4 ;  /* 0x0000000800047825 */ /* 0x008fca00078e0004 */
[----:B--2---:R-:W4:Y:S02]  /*0750*/  LDG.E.64 R12, desc[UR16][R4.64] ;  /* 0x00000010040c7981 */ /* 0x004f24000c1e1b00 */
[----:B----4-:R-:W-:-:S07]  /*0760*/  DFMA R10, R10, R12, R8 ;  /* 0x0000000c0a0a722b */ /* 0x010fce0000000008 */
        /* <DEDUP_REMOVED lines=21> */
[----:B------:R-:W2:Y:S04]  /*08c0*/  LDG.E.64 R8, desc[UR16][R6.64+0x30] ;  /* 0x0000301006087981 */ /* 0x000ea8000c1e1b00 */
[----:B---3--:R-:W2:Y:S02]  /*08d0*/  LDG.E.64 R12, desc[UR16][R4.64+0x30] ;  /* 0x00003010040c7981 */ /* 0x008ea4000c1e1b00 */
[----:B--2---:R-:W-:-:S07]  /*08e0*/  DFMA R12, R8, R12, R16 ;  /* 0x0000000c080c722b */ /* 0x004fce0000000010 */
[----:B------:R1:W-:Y:S04]  /*08f0*/  STG.E.64 desc[UR16][R2.64], R12 ;  /* 0x0000000c02007986 */ /* 0x0003e8000c101b10 */
[----:B------:R-:W2:Y:S04]  /*0900*/  LDG.E.64 R8, desc[UR16][R6.64+0x38] ;  /* 0x0000381006087981 */ /* 0x000ea8000c1e1b00 */
[----:B----4-:R-:W2:Y:S01]  /*0910*/  LDG.E.64 R14, desc[UR16][R4.64+0x38] ;  /* 0x00003810040e7981 */ /* 0x010ea2000c1e1b00 */
[----:B------:R-:W-:Y:S01]  /*0920*/  VIADD R0, R0, 0x8 ;  /* 0x0000000800007836 */ /* 0x000fe20000000000 */
[----:B--2---:R-:W-:-:S07]  /*0930*/  DFMA R8, R8, R14, R12 ;  /* 0x0000000e0808722b */ /* 0x004fce000000000c */
[----:B------:R1:W-:Y:S04]  /*0940*/  STG.E.64 desc[UR16][R2.64], R8 ;  /* 0x0000000802007986 */ /* 0x0003e8000c101b10 */
.L_x_23:
[----:B------:R-:W-:-:S13]  /*0950*/  ISETP.NE.AND P0, PT, RZ, UR4, PT ;  /* 0x00000004ff007c0c */ /* 0x000fda000bf05270 */
[----:B------:R-:W-:Y:S05]  /*0960*/  @!P0 EXIT ;  /* 0x000000000000894d */ /* 0x000fea0003800000 */
[----:B------:R-:W-:Y:S02]  /*0970*/  UISETP.GE.U32.AND UP0, UPT, UR4, 0x4, UPT ;  /* 0x000000040400788c */ /* 0x000fe4000bf06070 */
[----:B------:R-:W-:-:S07]  /*0980*/  ULOP3.LUT UR4, UR8, 0x3, URZ, 0xc0, !UPT ;  /* 0x0000000308047892 */ /* 0x000fce000f8ec0ff */
[----:B------:R-:W-:Y:S05]  /*0990*/  BRA.U !UP0, `(.L_x_24) ;  /* 0x0000000108547547 */ /* 0x000fea000b800000 */
[----:B------:R-:W3:Y:S08]  /*09a0*/  LDC.64 R6, c[0x0][0x380] ;  /* 0x0000e000ff067b82 */ /* 0x000ef00000000a00 */
[----:B------:R-:W4:Y:S01]  /*09b0*/  LDC.64 R4, c[0x0][0x388] ;  /* 0x0000e200ff047b82 */ /* 0x000f220000000a00 */
[----:B---3--:R-:W-:-:S05]  /*09c0*/  IMAD.WIDE.U32 R6, R0, 0x8, R6 ;  /* 0x0000000800067825 */ /* 0x008fca00078e0006 */
[----:B-1----:R-:W3:Y:S01]  /*09d0*/  LDG.E.64 R10, desc[UR16][R6.64] ;  /* 0x00000010060a7981 */ /* 0x002ee2000c1e1b00 */
[----:B----4-:R-:W-:-:S05]  /*09e0*/  IMAD.WIDE.U32 R4, R0, 0x8, R4 ;  /* 0x0000000800047825 */ /* 0x010fca00078e0004 */
[----:B--2---:R-:W3:Y:S02]  /*09f0*/  LDG.E.64 R12, desc[UR16][R4.64] ;  /* 0x00000010040c7981 */ /* 0x004ee4000c1e1b00 */
[----:B---3--:R-:W-:-:S07]  /*0a00*/  DFMA R10, R10, R12, R8 ;  /* 0x0000000c0a0a722b */ /* 0x008fce0000000008 */
[----:B------:R3:W-:Y:S04]  /*0a10*/  STG.E.64 desc[UR16][R2.64], R10 ;  /* 0x0000000a02007986 */ /* 0x0007e8000c101b10 */
[----:B------:R-:W2:Y:S04]  /*0a20*/  LDG.E.64 R8, desc[UR16][R6.64+0x8] ;  /* 0x0000081006087981 */ /* 0x000ea8000c1e1b00 */
[----:B------:R-:W2:Y:S02]  /*0a30*/  LDG.E.64 R12, desc[UR16][R4.64+0x8] ;  /* 0x00000810040c7981 */ /* 0x000ea4000c1e1b00 */
[----:B--2---:R-:W-:-:S07]  /*0a40*/  DFMA R12, R8, R12, R10 ;  /* 0x0000000c080c722b */ /* 0x004fce000000000a */
[----:B------:R3:W-:Y:S04]  /*0a50*/  STG.E.64 desc[UR16][R2.64], R12 ;  /* 0x0000000c02007986 */ /* 0x0007e8000c101b10 */
[----:B------:R-:W2:Y:S04]  /*0a60*/  LDG.E.64 R8, desc[UR16][R6.64+0x10] ;  /* 0x0000101006087981 */ /* 0x000ea8000c1e1b00 */
[----:B------:R-:W2:Y:S02]  /*0a70*/  LDG.E.64 R14, desc[UR16][R4.64+0x10] ;  /* 0x00001010040e7981 */ /* 0x000ea4000c1e1b00 */
[----:B--2---:R-:W-:-:S07]  /*0a80*/  DFMA R14, R8, R14, R12 ;  /* 0x0000000e080e722b */ /* 0x004fce000000000c */
[----:B------:R3:W-:Y:S04]  /*0a90*/  STG.E.64 desc[UR16][R2.64], R14 ;  /* 0x0000000e02007986 */ /* 0x0007e8000c101b10 */
[----:B------:R-:W2:Y:S04]  /*0aa0*/  LDG.E.64 R8, desc[UR16][R6.64+0x18] ;  /* 0x0000181006087981 */ /* 0x000ea8000c1e1b00 */
[----:B------:R-:W2:Y:S01]  /*0ab0*/  LDG.E.64 R16, desc[UR16][R4.64+0x18] ;  /* 0x0000181004107981 */ /* 0x000ea2000c1e1b00 */
[----:B------:R-:W-:Y:S01]  /*0ac0*/  IADD3 R0, PT, PT, R0, 0x4, RZ ;  /* 0x0000000400007810 */ /* 0x000fe20007ffe0ff */
[----:B--2---:R-:W-:-:S07]  /*0ad0*/  DFMA R8, R8, R16, R14 ;  /* 0x000000100808722b */ /* 0x004fce000000000e */
[----:B------:R3:W-:Y:S04]  /*0ae0*/  STG.E.64 desc[UR16][R2.64], R8 ;  /* 0x0000000802007986 */ /* 0x0007e8000c101b10 */
.L_x_24:
[----:B------:R-:W-:-:S13]  /*0af0*/  ISETP.NE.AND P0, PT, RZ, UR4, PT ;  /* 0x00000004ff007c0c */ /* 0x000fda000bf05270 */
[----:B------:R-:W-:Y:S05]  /*0b00*/  @!P0 EXIT ;  /* 0x000000000000894d */ /* 0x000fea0003800000 */
[----:B------:R-:W4:Y:S01]  /*0b10*/  LDC.64 R4, c[0x0][0x388] ;  /* 0x0000e200ff047b82 */ /* 0x000f220000000a00 */
[----:B------:R-:W-:-:S07]  /*0b20*/  UIADD3 UR4, UPT, UPT, -UR4, URZ, URZ ;  /* 0x000000ff04047290 */ /* 0x000fce000fffe1ff */
[----:B------:R-:W5:Y:S01]  /*0b30*/  LDC.64 R6, c[0x0][0x380] ;  /* 0x0000e000ff067b82 */ /* 0x000f620000000a00 */
[----:B----4-:R-:W-:-:S04]  /*0b40*/  IMAD.WIDE.U32 R4, R0, 0x8, R4 ;  /* 0x0000000800047825 */ /* 0x010fc800078e0004 */
[----:B-1-3--:R-:W-:Y:S01]  /*0b50*/  IMAD.MOV.U32 R10, RZ, RZ, R4 ;  /* 0x000000ffff0a7224 */ /* 0x00afe200078e0004 */
[----:B--2---:R-:W-:Y:S01]  /*0b60*/  MOV R13, R5 ;  /* 0x00000005000d7202 */ /* 0x004fe20000000f00 */
[----:B-----5:R-:W-:-:S04]  /*0b70*/  IMAD.WIDE.U32 R6, R0, 0x8, R6 ;  /* 0x0000000800067825 */ /* 0x020fc800078e0006 */
[----:B------:R-:W-:Y:S01]  /*0b80*/  IMAD.MOV.U32 R0, RZ, RZ, R6 ;  /* 0x000000ffff007224 */ /* 0x000fe200078e0006 */
[----:B------:R-:W-:-:S07]  /*0b90*/  MOV R11, R7 ;  /* 0x00000007000b7202 */ /* 0x000fce0000000f00 */
.L_x_25:
[----:B------:R-:W-:Y:S01]  /*0ba0*/  IMAD.MOV.U32 R4, RZ, RZ, R0 ;  /* 0x000000ffff047224 */ /* 0x000fe200078e0000 */
[----:B------:R-:W-:Y:S01]  /*0bb0*/  MOV R5, R11 ;  /* 0x0000000b00057202 */ /* 0x000fe20000000f00 */
[----:B------:R-:W-:Y:S01]  /*0bc0*/  IMAD.MOV.U32 R6, RZ, RZ, R10 ;  /* 0x000000ffff067224 */ /* 0x000fe200078e000a */
[----:B------:R-:W-:-:S04]  /*0bd0*/  MOV R7, R13 ;  /* 0x0000000d00077202 */ /* 0x000fc80000000f00 */
[----:B------:R-:W2:Y:S04]  /*0be0*/  LDG.E.64 R4, desc[UR16][R4.64] ;  /* 0x0000001004047981 */ /* 0x000ea8000c1e1b00 */
[----:B------:R-:W2:Y:S01]  /*0bf0*/  LDG.E.64 R6, desc[UR16][R6.64] ;  /* 0x0000001006067981 */ /* 0x000ea2000c1e1b00 */
[----:B------:R-:W-:Y:S01]  /*0c00*/  UIADD3 UR4, UPT, UPT, UR4, 0x1, URZ ;  /* 0x0000000104047890 */ /* 0x000fe2000fffe0ff */
[----:B------:R-:W-:Y:S02]  /*0c10*/  IADD3 R10, P0, PT, R10, 0x8, RZ ;  /* 0x000000080a0a7810 */ /* 0x000fe40007f1e0ff */
[----:B------:R-:W-:Y:S01]  /*0c20*/  IADD3 R0, P1, PT, R0, 0x8, RZ ;  /* 0x0000000800007810 */ /* 0x000fe20007f3e0ff */
[----:B------:R-:W-:Y:S02]  /*0c30*/  UISETP.NE.AND UP0, UPT, UR4, URZ, UPT ;  /* 0x000000ff0400728c */ /* 0x000fe4000bf05270 */
[----:B------:R-:W-:Y:S01]  /*0c40*/  IMAD.X R13, RZ, RZ, R13, P0 ;  /* 0x000000ffff0d7224 */ /* 0x000fe200000e060d */
[----:B------:R-:W-:Y:S01]  /*0c50*/  IADD3.X R11, PT, PT, RZ, R11, RZ, P1, !PT ;  /* 0x0000000bff0b7210 */ /* 0x000fe20000ffe4ff */
[----:B-12---:R-:W-:-:S07]  /*0c60*/  DFMA R8, R4, R6, R8 ;  /* 0x000000060408722b */ /* 0x006fce0000000008 */
[----:B------:R1:W-:Y:S01]  /*0c70*/  STG.E.64 desc[UR16][R2.64], R8 ;  /* 0x0000000802007986 */ /* 0x0003e2000c101b10 */
[----:B------:R-:W-:Y:S05]  /*0c80*/  BRA.U UP0, `(.L_x_25) ;  /* 0xfffffffd00c47547 */ /* 0x000fea000b83ffff */
[----:B------:R-:W-:Y:S05]  /*0c90*/  EXIT ;  /* 0x000000000000794d */ /* 0x000fea0003800000 */
.L_x_26:
        /* <DEDUP_REMOVED lines=14> */
.L_x_29:


//--------------------- .nv.shared._Z12par_dot_prodPdS_S_i --------------------------
	.section	.nv.shared._Z12par_dot_prodPdS_S_i,"aw",@nobits
	.sectionflags	@""
	.align	8
.nv.shared._Z12par_dot_prodPdS_S_i:
	.zero		1152


//--------------------- .nv.shared.reserved.0     --------------------------
	.section	.nv.shared.reserved.0,"aw",@nobits
	.weak		__nv_reservedSMEM_offset_0_alias
	.size		__nv_reservedSMEM_offset_0_alias, 0, 64
	.other		__nv_reservedSMEM_offset_0_alias,@"STO_CUDA_RESERVED_SHARED STV_DEFAULT"
__nv_reservedSMEM_offset_0_alias:
	.zero		0
	.zero		64


//--------------------- .nv.shared._Z14par_dot_prod_2PdS_S_i --------------------------
	.section	.nv.shared._Z14par_dot_prod_2PdS_S_i,"aw",@nobits
	.sectionflags	@""
	.align	8
.nv.shared._Z14par_dot_prod_2PdS_S_i:
	.zero		9024


//--------------------- .nv.constant0._Z12par_dot_prodPdS_S_i --------------------------
	.section	.nv.constant0._Z12par_dot_prodPdS_S_i,"a",@progbits
	.sectionflags	@""
	.align	4
.nv.constant0._Z12par_dot_prodPdS_S_i:
	.zero		924


//--------------------- .nv.constant0._Z14par_dot_prod_2PdS_S_i --------------------------
	.section	.nv.constant0._Z14par_dot_prod_2PdS_S_i,"a",@progbits
	.sectionflags	@""
	.align	4
.nv.constant0._Z14par_dot_prod_2PdS_S_i:
	.zero		924


//--------------------- .nv.constant0._Z12seq_dot_prodPdS_S_i --------------------------
	.section	.nv.constant0._Z12seq_dot_prodPdS_S_i,"a",@progbits
	.sectionflags	@""
	.align	4
.nv.constant0._Z12seq_dot_prodPdS_S_i:
	.zero		924


//--------------------- SYMBOLS --------------------------

	.type		.nv.reservedSmem.offset0,@object
	.size		.nv.reservedSmem.offset0,0x4
	.type		.nv.reservedSmem.cap,@object
	.size		.nv.reservedSmem.cap,0x4
